def matmul_kernel(
    a_ptr,
    b_ptr,
    c_ptr,
    M,
    N,
    K,
    stride_am,
    stride_ak,
    stride_bk,
    stride_bn,
    stride_cm,
    stride_cn,
    BLOCK_M: tl.constexpr,
    BLOCK_N: tl.constexpr,
    BLOCK_K: tl.constexpr,
    GROUP_M: tl.constexpr,
):
    pid = tl.program_id(axis=0)
    num_pid_m = tl.cdiv(M, BLOCK_M)
    num_pid_n = tl.cdiv(N, BLOCK_N)
    num_pid_in_group = GROUP_M * num_pid_n
    group_id = pid // num_pid_in_group
    first_pid_m = group_id * GROUP_M
    group_size_m = min(num_pid_m - first_pid_m, GROUP_M)
    pid_m = first_pid_m + ((pid % num_pid_in_group) % group_size_m)
    pid_n = (pid % num_pid_in_group) // group_size_m

    offs_am = (pid_m * BLOCK_M + tl.arange(0, BLOCK_M)) % M
    offs_bn = (pid_n * BLOCK_N + tl.arange(0, BLOCK_N)) % N
    offs_k = tl.arange(0, BLOCK_K)
    a_ptrs = a_ptr + offs_am[:, None] * stride_am + offs_k[None, :] * stride_ak
    b_ptrs = b_ptr + offs_k[:, None] * stride_bk + offs_bn[None, :] * stride_bn

    acc = tl.zeros((BLOCK_M, BLOCK_N), dtype=tl.float32)
    for kk in range(0, tl.cdiv(K, BLOCK_K)):
        a = tl.load(a_ptrs, mask=offs_k[None, :] < K - kk * BLOCK_K, other=0.0)
        b = tl.load(b_ptrs, mask=offs_k[:, None] < K - kk * BLOCK_K, other=0.0)
        acc = tl.dot(a, b, acc)
        a_ptrs += BLOCK_K * stride_ak
        b_ptrs += BLOCK_K * stride_bk

    c = acc.to(c_ptr.dtype.element_ty)
    offs_cm = pid_m * BLOCK_M + tl.arange(0, BLOCK_M)
    offs_cn = pid_n * BLOCK_N + tl.arange(0, BLOCK_N)
    c_ptrs = c_ptr + offs_cm[:, None] * stride_cm + offs_cn[None, :] * stride_cn
    mask = (offs_cm[:, None] < M) & (offs_cn[None, :] < N)
    tl.store(c_ptrs, c, mask=mask)

# config = {"BLOCK_K": 32, "BLOCK_M": 64, "BLOCK_N": 256, "GROUP_M": 8, "arch": "sm_100", "dtype": "bf16", "num_ctas": 4, "num_stages": 3, "num_warps": 4}
# arch = sm_100


// ===== COMPILED SASS (sm_100a) =====

	.target	sm_100a

	.elftype	@"ET_EXEC"


//--------------------- .note.nv.tkinfo           --------------------------
	.section	.note.nv.tkinfo,"",@"SHT_NOTE"
	.sectionflags	@"SHF_NOTE_NV_TKINFO"
	.tkinfo
        /*0018*/ 	.word	0x00000081
        /*0030*/ 	.string	""
        /*0030*/ 	.string	"ptxas-blackwell"
        /*0030*/ 	.string	"Cuda compilation tools, release 12.9, V12.9.86"
        /*0030*/ 	.string	"Build cuda_12.9.r12.9/compiler.36037853_0"
        /*0030*/ 	.string	"-v  -suppress-debug-info  -lineinfo  -arch sm_100a "



//--------------------- .note.nv.cuver            --------------------------
	.section	.note.nv.cuver,"",@"SHT_NOTE"
	.sectionflags	@"SHF_NOTE_NV_CUVER"
        /*0018*/ 	.short	0x0001
        /*001a*/ 	.short	0x0064
        /*001c*/ 	.short	0x0001
        /*001e*/ 	.short	0x0000
        /*0020*/ 	.short	0x0001
        /*0022*/ 	.short	0x0000


//--------------------- .nv.info                  --------------------------
	.section	.nv.info,"",@"SHT_CUDA_INFO"
	.align	4


	//----- nvinfo : EIATTR_REGCOUNT
	.align		4
        /*0000*/ 	.byte	0x04, 0x2f
        /*0002*/ 	.short	(.L_4 - .L_3)
	.align		4
.L_3:
        /*0004*/ 	.word	index@(matmul_kernel)
        /*0008*/ 	.word	0x00000080


	//----- nvinfo : EIATTR_FRAME_SIZE
	.align		4
.L_4:
        /*000c*/ 	.byte	0x04, 0x11
        /*000e*/ 	.short	(.L_6 - .L_5)
	.align		4
.L_5:
        /*0010*/ 	.word	index@($__internal_2_$__cuda_sm10x_tcgen05_guardrail_trap_unallocated_columns_being_dealloced)
        /*0014*/ 	.word	0x00000000


	//----- nvinfo : EIATTR_FRAME_SIZE
	.align		4
.L_6:
        /*0018*/ 	.byte	0x04, 0x11
        /*001a*/ 	.short	(.L_8 - .L_7)
	.align		4
.L_7:
        /*001c*/ 	.word	index@($__internal_1_$__cuda_sm10x_tcgen05_guardrail_trap_phase_invalid_during_alloc)
        /*0020*/ 	.word	0x00000000


	//----- nvinfo : EIATTR_FRAME_SIZE
	.align		4
.L_8:
        /*0024*/ 	.byte	0x04, 0x11
        /*0026*/ 	.short	(.L_10 - .L_9)
	.align		4
.L_9:
        /*0028*/ 	.word	index@($__internal_0_$__cuda_sm10x_tcgen05_guardrail_trap_col_being_dealloced_not_returned_by_alloc)
        /*002c*/ 	.word	0x00000000


	//----- nvinfo : EIATTR_FRAME_SIZE
	.align		4
.L_10:
        /*0030*/ 	.byte	0x04, 0x11
        /*0032*/ 	.short	(.L_12 - .L_11)
	.align		4
.L_11:
        /*0034*/ 	.word	index@(matmul_kernel)
        /*0038*/ 	.word	0x00000000


	//----- nvinfo : EIATTR_MIN_STACK_SIZE
	.align		4
.L_12:
        /*003c*/ 	.byte	0x04, 0x12
        /*003e*/ 	.short	(.L_14 - .L_13)
	.align		4
.L_13:
        /*0040*/ 	.word	index@(matmul_kernel)
        /*0044*/ 	.word	0x00000000
.L_14:


//--------------------- .nv.info.matmul_kernel    --------------------------
	.section	.nv.info.matmul_kernel,"",@"SHT_CUDA_INFO"
	.sectionflags	@""
	.align	4


	//----- nvinfo : EIATTR_CUDA_API_VERSION
	.align		4
        /*0000*/ 	.byte	0x04, 0x37
        /*0002*/ 	.short	(.L_16 - .L_15)
.L_15:
        /*0004*/ 	.word	0x00000081


	//----- nvinfo : EIATTR_KPARAM_INFO
	.align		4
.L_16:
        /*0008*/ 	.byte	0x04, 0x17
        /*000a*/ 	.short	(.L_18 - .L_17)
.L_17:
        /*000c*/ 	.word	0x00000000
        /*0010*/ 	.short	0x000d
        /*0012*/ 	.short	0x0048
        /*0014*/ 	.byte	0x00, 0xf4, 0x21, 0x00


	//----- nvinfo : EIATTR_KPARAM_INFO
	.align		4
.L_18:
        /*0018*/ 	.byte	0x04, 0x17
        /*001a*/ 	.short	(.L_20 - .L_19)
.L_19:
        /*001c*/ 	.word	0x00000000
        /*0020*/ 	.short	0x000c
        /*0022*/ 	.short	0x0040
        /*0024*/ 	.byte	0x00, 0xf4, 0x21, 0x00


	//----- nvinfo : EIATTR_KPARAM_INFO
	.align		4
.L_20:
        /*0028*/ 	.byte	0x04, 0x17
        /*002a*/ 	.short	(.L_22 - .L_21)
.L_21:
        /*002c*/ 	.word	0x00000000
        /*0030*/ 	.short	0x000b
        /*0032*/ 	.short	0x0038
        /*0034*/ 	.byte	0x00, 0xf0, 0x11, 0x00


	//----- nvinfo : EIATTR_KPARAM_INFO
	.align		4
.L_22:
        /*0038*/ 	.byte	0x04, 0x17
        /*003a*/ 	.short	(.L_24 - .L_23)
.L_23:
        /*003c*/ 	.word	0x00000000
        /*0040*/ 	.short	0x000a
        /*0042*/ 	.short	0x0034
        /*0044*/ 	.byte	0x00, 0xf0, 0x11, 0x00


	//----- nvinfo : EIATTR_KPARAM_INFO
	.align		4
.L_24:
        /*0048*/ 	.byte	0x04, 0x17
        /*004a*/ 	.short	(.L_26 - .L_25)
.L_25:
        /*004c*/ 	.word	0x00000000
        /*0050*/ 	.short	0x0009
        /*0052*/ 	.short	0x0030
        /*0054*/ 	.byte	0x00, 0xf0, 0x11, 0x00


	//----- nvinfo : EIATTR_KPARAM_INFO
	.align		4
.L_26:
        /*0058*/ 	.byte	0x04, 0x17
        /*005a*/ 	.short	(.L_28 - .L_27)
.L_27:
        /*005c*/ 	.word	0x00000000
        /*0060*/ 	.short	0x0008
        /*0062*/ 	.short	0x002c
        /*0064*/ 	.byte	0x00, 0xf0, 0x11, 0x00


	//----- nvinfo : EIATTR_KPARAM_INFO
	.align		4
.L_28:
        /*0068*/ 	.byte	0x04, 0x17
        /*006a*/ 	.short	(.L_30 - .L_29)
.L_29:
        /*006c*/ 	.word	0x00000000
        /*0070*/ 	.short	0x0007
        /*0072*/ 	.short	0x0028
        /*0074*/ 	.byte	0x00, 0xf0, 0x11, 0x00


	//----- nvinfo : EIATTR_KPARAM_INFO
	.align		4
.L_30:
        /*0078*/ 	.byte	0x04, 0x17
        /*007a*/ 	.short	(.L_32 - .L_31)
.L_31:
        /*007c*/ 	.word	0x00000000
        /*0080*/ 	.short	0x0006
        /*0082*/ 	.short	0x0024
        /*0084*/ 	.byte	0x00, 0xf0, 0x11, 0x00


	//----- nvinfo : EIATTR_KPARAM_INFO
	.align		4
.L_32:
        /*0088*/ 	.byte	0x04, 0x17
        /*008a*/ 	.short	(.L_34 - .L_33)
.L_33:
        /*008c*/ 	.word	0x00000000
        /*0090*/ 	.short	0x0005
        /*0092*/ 	.short	0x0020
        /*0094*/ 	.byte	0x00, 0xf0, 0x11, 0x00


	//----- nvinfo : EIATTR_KPARAM_INFO
	.align		4
.L_34:
        /*0098*/ 	.byte	0x04, 0x17
        /*009a*/ 	.short	(.L_36 - .L_35)
.L_35:
        /*009c*/ 	.word	0x00000000
        /*00a0*/ 	.short	0x0004
        /*00a2*/ 	.short	0x001c
        /*00a4*/ 	.byte	0x00, 0xf0, 0x11, 0x00


	//----- nvinfo : EIATTR_KPARAM_INFO
	.align		4
.L_36:
        /*00a8*/ 	.byte	0x04, 0x17
        /*00aa*/ 	.short	(.L_38 - .L_37)
.L_37:
        /*00ac*/ 	.word	0x00000000
        /*00b0*/ 	.short	0x0003
        /*00b2*/ 	.short	0x0018
        /*00b4*/ 	.byte	0x00, 0xf0, 0x11, 0x00


	//----- nvinfo : EIATTR_KPARAM_INFO
	.align		4
.L_38:
        /*00b8*/ 	.byte	0x04, 0x17
        /*00ba*/ 	.short	(.L_40 - .L_39)
.L_39:
        /*00bc*/ 	.word	0x00000000
        /*00c0*/ 	.short	0x0002
        /*00c2*/ 	.short	0x0010
        /*00c4*/ 	.byte	0x00, 0xf4, 0x21, 0x00


	//----- nvinfo : EIATTR_KPARAM_INFO
	.align		4
.L_40:
        /*00c8*/ 	.byte	0x04, 0x17
        /*00ca*/ 	.short	(.L_42 - .L_41)
.L_41:
        /*00cc*/ 	.word	0x00000000
        /*00d0*/ 	.short	0x0001
        /*00d2*/ 	.short	0x0008
        /*00d4*/ 	.byte	0x00, 0xf4, 0x21, 0x00


	//----- nvinfo : EIATTR_KPARAM_INFO
	.align		4
.L_42:
        /*00d8*/ 	.byte	0x04, 0x17
        /*00da*/ 	.short	(.L_44 - .L_43)
.L_43:
        /*00dc*/ 	.word	0x00000000
        /*00e0*/ 	.short	0x0000
        /*00e2*/ 	.short	0x0000
        /*00e4*/ 	.byte	0x00, 0xf4, 0x21, 0x00


	//----- nvinfo : EIATTR_EXPLICIT_CLUSTER
	.align		4
.L_44:
        /*00e8*/ 	.byte	0x01, 0x3e
	.zero		2


	//----- nvinfo : EIATTR_CTA_PER_CLUSTER
	.align		4
        /*00ec*/ 	.byte	0x04, 0x3d
        /*00ee*/ 	.short	(.L_46 - .L_45)
.L_45:
        /*00f0*/ 	.word	0x00000004
        /*00f4*/ 	.word	0x00000001
        /*00f8*/ 	.word	0x00000001


	//----- nvinfo : EIATTR_AT_ENTRY_FRAGMENTS
	.align		4
.L_46:
        /*00fc*/ 	.byte	0x04, 0x4f
        /*00fe*/ 	.short	(.L_48 - .L_47)


	//   ....[0]....
.L_47:
        /*0100*/ 	.word	0x00000004


	//----- nvinfo : EIATTR_RESERVED_SMEM_USED
	.align		4
.L_48:
        /*0104*/ 	.byte	0x01, 0x41
	.zero		2


	//----- nvinfo : EIATTR_SPARSE_MMA_MASK
	.align		4
        /*0108*/ 	.byte	0x03, 0x50
        /*010a*/ 	.short	0x0000


	//----- nvinfo : EIATTR_TCGEN05_1CTA_USED
	.align		4
        /*010c*/ 	.byte	0x01, 0x51
	.zero		2


	//----- nvinfo : EIATTR_MAXREG_COUNT
	.align		4
        /*0110*/ 	.byte	0x03, 0x1b
        /*0112*/ 	.short	0x00ff


	//----- nvinfo : EIATTR_NUM_BARRIERS
	.align		4
        /*0114*/ 	.byte	0x02, 0x4c
        /*0116*/ 	.byte	0x01
	.zero		1


	//----- nvinfo : EIATTR_INT_WARP_WIDE_INSTR_OFFSETS
	.align		4
        /*0118*/ 	.byte	0x04, 0x31
        /*011a*/ 	.short	(.L_50 - .L_49)


	//   ....[0]....
.L_49:
        /*011c*/ 	.word	0x00001b40


	//   ....[1]....
        /*0120*/ 	.word	0x00001b50


	//   ....[2]....
        /*0124*/ 	.word	0x000027e0


	//   ....[3]....
        /*0128*/ 	.word	0x00004d60


	//   ....[4]....
        /*012c*/ 	.word	0x00004db0


	//----- nvinfo : EIATTR_COOP_GROUP_MASK_REGIDS
	.align		4
.L_50:
        /*0130*/ 	.byte	0x04, 0x29
        /*0132*/ 	.short	(.L_52 - .L_51)


	//   ....[0]....
.L_51:
        /*0134*/ 	.word	0xffffffff


	//   ....[1]....
        /*0138*/ 	.word	0xffffffff


	//   ....[2]....
        /*013c*/ 	.word	0xffffffff


	//   ....[3]....
        /*0140*/ 	.word	0xffffffff


	//----- nvinfo : EIATTR_COOP_GROUP_INSTR_OFFSETS
	.align		4
.L_52:
        /*0144*/ 	.byte	0x04, 0x28
        /*0146*/ 	.short	(.L_54 - .L_53)


	//   ....[0]....
.L_53:
        /*0148*/ 	.word	0x00000070


	//   ....[1]....
        /*014c*/ 	.word	0x00000330


	//   ....[2]....
        /*0150*/ 	.word	0x00004bf0


	//   ....[3]....
        /*0154*/ 	.word	0x00004e60


	//----- nvinfo : EIATTR_VRC_CTA_INIT_COUNT
	.align		4
.L_54:
        /*0158*/ 	.byte	0x02, 0x4a
        /*015a*/ 	.byte	0x80
	.zero		1


	//----- nvinfo : EIATTR_MBARRIER_INSTR_OFFSETS
	.align		4
        /*015c*/ 	.byte	0x04, 0x39
        /*015e*/ 	.short	(.L_56 - .L_55)


	//   ....[0]....
.L_55:
        /*0160*/ 	.word	0x00001cd0
        /*0164*/ 	.word	0x000000ff
        /*0168*/ 	.word	0x00000000
        /*016c*/ 	.short	0x0100
        /*016e*/ 	.byte	0x0f
	.zero		1


	//   ....[1]....
        /*0170*/ 	.word	0x00002820
        /*0174*/ 	.word	0x000000ff
        /*0178*/ 	.word	0x00004008
        /*017c*/ 	.short	0x0100
        /*017e*/ 	.byte	0x0d
	.zero		1


	//   ....[2]....
        /*0180*/ 	.word	0x00003060
        /*0184*/ 	.word	0x000000ff
        /*0188*/ 	.word	0x00000000
        /*018c*/ 	.short	0x010a
        /*018e*/ 	.byte	0x0f
	.zero		1


	//   ....[3]....
        /*0190*/ 	.word	0x00003b60
        /*0194*/ 	.word	0x000000ff
        /*0198*/ 	.word	0x00000000
        /*019c*/ 	.short	0x010a
        /*019e*/ 	.byte	0x0f
	.zero		1


	//   ....[4]....
        /*01a0*/ 	.word	0x00003c70
        /*01a4*/ 	.word	0x000000ff
        /*01a8*/ 	.word	0x00004000
        /*01ac*/ 	.short	0x0108
        /*01ae*/ 	.byte	0x0d
	.zero		1


	//   ....[5]....
        /*01b0*/ 	.word	0x00003d10
        /*01b4*/ 	.word	0x000000ff
        /*01b8*/ 	.word	0x00004008
        /*01bc*/ 	.short	0x0108
        /*01be*/ 	.byte	0x0d
	.zero		1


	//   ....[6]....
        /*01c0*/ 	.word	0x00004e80
        /*01c4*/ 	.word	0x000000ff
        /*01c8*/ 	.word	0x00000000
        /*01cc*/ 	.short	0x010a
        /*01ce*/ 	.byte	0x0f
	.zero		1


	//   ....[7]....
        /*01d0*/ 	.word	0x00004eb0
        /*01d4*/ 	.word	0x000000ff
        /*01d8*/ 	.word	0x00000000
        /*01dc*/ 	.short	0x010a
        /*01de*/ 	.byte	0x0f
	.zero		1


	//----- nvinfo : EIATTR_NUM_MBARRIERS
	.align		4
.L_56:
        /*01e0*/ 	.byte	0x03, 0x38
        /*01e2*/ 	.short	0x0002


	//----- nvinfo : EIATTR_EXIT_INSTR_OFFSETS
	.align		4
        /*01e4*/ 	.byte	0x04, 0x1c
        /*01e6*/ 	.short	(.L_58 - .L_57)


	//   ....[0]....
.L_57:
        /*01e8*/ 	.word	0x00004e70


	//----- nvinfo : EIATTR_REQNTID
	.align		4
.L_58:
        /*01ec*/ 	.byte	0x04, 0x10
        /*01ee*/ 	.short	(.L_60 - .L_59)
.L_59:
        /*01f0*/ 	.word	0x00000080
        /*01f4*/ 	.word	0x00000001
        /*01f8*/ 	.word	0x00000001


	//----- nvinfo : EIATTR_CRS_STACK_SIZE
	.align		4
.L_60:
        /*01fc*/ 	.byte	0x04, 0x1e
        /*01fe*/ 	.short	(.L_62 - .L_61)
.L_61:
        /*0200*/ 	.word	0x00000000


	//----- nvinfo : EIATTR_CBANK_PARAM_SIZE
	.align		4
.L_62:
        /*0204*/ 	.byte	0x03, 0x19
        /*0206*/ 	.short	0x0050


	//----- nvinfo : EIATTR_PARAM_CBANK
	.align		4
        /*0208*/ 	.byte	0x04, 0x0a
        /*020a*/ 	.short	(.L_64 - .L_63)
	.align		4
.L_63:
        /*020c*/ 	.word	index@(.nv.constant0.matmul_kernel)
        /*0210*/ 	.short	0x0380
        /*0212*/ 	.short	0x0050


	//----- nvinfo : EIATTR_SW_WAR
	.align		4
.L_64:
        /*0214*/ 	.byte	0x04, 0x36
        /*0216*/ 	.short	(.L_66 - .L_65)
.L_65:
        /*0218*/ 	.word	0x00000008
.L_66:


//--------------------- .nv.compat                --------------------------
	.section	.nv.compat,"",@"SHT_CUDA_COMPAT_INFO"
	.align	4
        /*0000*/ 	.byte	0x02, 0x02, 0x02, 0x00, 0x02, 0x05, 0x05, 0x00, 0x02, 0x03, 0x00, 0x00, 0x02, 0x06, 0x01, 0x00


//--------------------- .nv.callgraph             --------------------------
	.section	.nv.callgraph,"",@"SHT_CUDA_CALLGRAPH"
	.align	4
	.sectionentsize	8
	.align		4
        /*0000*/ 	.word	0x00000000
	.align		4
        /*0004*/ 	.word	0xffffffff
	.align		4
        /*0008*/ 	.word	0x00000000
	.align		4
        /*000c*/ 	.word	0xfffffffe
	.align		4
        /*0010*/ 	.word	0x00000000
	.align		4
        /*0014*/ 	.word	0xfffffffd
	.align		4
        /*0018*/ 	.word	0x00000000
	.align		4
        /*001c*/ 	.word	0xfffffffc


//--------------------- .text.matmul_kernel       --------------------------
	.section	.text.matmul_kernel,"ax",@progbits
	.align	128
        .global         matmul_kernel
        .type           matmul_kernel,@function
        .size           matmul_kernel,(.L_x_20 - matmul_kernel)
        .other          matmul_kernel,@"STO_CUDA_ENTRY STV_DEFAULT"
matmul_kernel:
.text.matmul_kernel:
[----:B------:R-:W0:Y:S01]  /*0000*/  LDC R1, c[0x0][0x37c] ;  /* 0x0000df00ff017b82 */ /* 0x000e220000000800 */
[----:B------:R-:W1:Y:S01]  /*0010*/  S2R R0, SR_TID.X ;  /* 0x0000000000007919 */ /* 0x000e620000002100 */
[----:B------:R-:W2:Y:S01]  /*0020*/  LDCU.64 UR26, c[0x0][0x358] ;  /* 0x00006b00ff1a77ac */ /* 0x000ea20008000a00 */
[----:B-1----:R-:W-:-:S13]  /*0030*/  ISETP.GE.U32.AND P0, PT, R0, 0x20, PT ;  /* 0x000000200000780c */ /* 0x002fda0003f06070 */
[----:B------:R-:W-:Y:S02]  /*0040*/  VOTEU.ANY UP0, P0 ;  /* 0x0000000000ff7886 */ /* 0x000fe40000000100 */
[----:B0-2---:R-:W-:Y:S05]  /*0050*/  BRA.U UP0, `(.L_x_0) ;  /* 0x0000000100b87547 */ /* 0x005fea000b800000 */
[----:B------:R-:W0:Y:S01]  /*0060*/  S2UR UR6, SR_CgaCtaId ;  /* 0x00000000000679c3 */ /* 0x000e220000008800 */
[----:B------:R-:W-:Y:S01]  /*0070*/  NOP ;  /* 0x0000000000007918 */ /* 0x000fe20000000000 */
[----:B------:R-:W-:Y:S02]  /*0080*/  UMOV UR4, 0x40 ;  /* 0x0000004000047882 */ /* 0x000fe40000000000 */
[----:B0-----:R-:W-:-:S09]  /*0090*/  ULEA UR4, UR6, UR4, 0x18 ;  /* 0x0000000406047291 */ /* 0x001fd2000f8ec0ff */
[----:B------:R-:W0:Y:S01]  /*00a0*/  LDS.U8 R2, [UR4] ;  /* 0x00000004ff027984 */ /* 0x000e220008000000 */
[----:B------:R-:W-:Y:S02]  /*00b0*/  UMOV UR4, 0x400 ;  /* 0x0000040000047882 */ /* 0x000fe40000000000 */
[----:B------:R-:W-:Y:S01]  /*00c0*/  ULEA UR4, UR6, UR4, 0x18 ;  /* 0x0000000406047291 */ /* 0x000fe2000f8ec0ff */
[----:B0-----:R-:W-:-:S13]  /*00d0*/  ISETP.NE.AND P0, PT, R2, RZ, PT ;  /* 0x000000ff0200720c */ /* 0x001fda0003f05270 */
[----:B------:R-:W-:Y:S05]  /*00e0*/  @P0 BRA `(.L_x_1) ;  /* 0x00000000007c0947 */ /* 0x000fea0003800000 */
[----:B------:R-:W-:-:S13]  /*00f0*/  ELECT P0, URZ, PT ;  /* 0x0000000000ff782f */ /* 0x000fda0003800000 */
[----:B------:R-:W-:Y:S05]  /*0100*/  @!P0 BRA `(.L_x_2) ;  /* 0x0000000000848947 */ /* 0x000fea0003800000 */
[----:B------:R-:W-:Y:S01]  /*0110*/  UMOV UR5, 0x2 ;  /* 0x0000000200057882 */ /* 0x000fe20000000000 */
[----:B------:R-:W-:Y:S02]  /*0120*/  IMAD.MOV.U32 R5, RZ, RZ, 0x1 ;  /* 0x00000001ff057424 */ /* 0x000fe400078e00ff */
[----:B------:R-:W-:Y:S02]  /*0130*/  IMAD.MOV.U32 R3, RZ, RZ, 0x3 ;  /* 0x00000003ff037424 */ /* 0x000fe400078e00ff */
[----:B------:R-:W-:Y:S04]  /*0140*/  DEPBAR.LE SB0, 0x36 ;  /* 0x00008d800000791a */ /* 0x000fe80000000000 */
[----:B------:R-:W0:Y:S02]  /*0150*/  UTCATOMSWS.FIND_AND_SET.ALIGN UP1, UR5, UR5 ;  /* 0x00000005000575e3 */ /* 0x000e240008020800 */
[----:B0-----:R-:W-:-:S04]  /*0160*/  PLOP3.LUT P0, PT, PT, PT, UP1, 0x80, 0x8 ;  /* 0x000000000008781c */ /* 0x001fc80003f0f018 */
[----:B------:R-:W-:-:S04]  /*0170*/  SEL R2, RZ, 0xffffffff, !P0 ;  /* 0xffffffffff027807 */ /* 0x000fc80004000000 */
[----:B------:R-:W-:Y:S01]  /*0180*/  ISETP.NE.AND P0, PT, R2, RZ, PT ;  /* 0x000000ff0200720c */ /* 0x000fe20003f05270 */
[----:B------:R-:W-:-:S12]  /*0190*/  IMAD.U32 R2, RZ, RZ, UR5 ;  /* 0x00000005ff027e24 */ /* 0x000fd8000f8e00ff */
[----:B------:R-:W-:Y:S05]  /*01a0*/  @P0 BRA `(.L_x_3) ;  /* 0x0000000000240947 */ /* 0x000fea0003800000 */
.L_x_4:
[----:B------:R-:W-:Y:S05]  /*01b0*/  NANOSLEEP 0x64 ;  /* 0x000000640000795d */ /* 0x000fea0003800000 */
[----:B------:R-:W-:-:S05]  /*01c0*/  UMOV UR5, 0x2 ;  /* 0x0000000200057882 */ /* 0x000fca0000000000 */
[----:B------:R-:W-:Y:S04]  /*01d0*/  DEPBAR.LE SB0, 0x36 ;  /* 0x00008d800000791a */ /* 0x000fe80000000000 */
[----:B------:R-:W0:Y:S02]  /*01e0*/  UTCATOMSWS.FIND_AND_SET.ALIGN UP1, UR5, UR5 ;  /* 0x00000005000575e3 */ /* 0x000e240008020800 */
[----:B0-----:R-:W-:-:S04]  /*01f0*/  PLOP3.LUT P0, PT, PT, PT, UP1, 0x80, 0x8 ;  /* 0x000000000008781c */ /* 0x001fc80003f0f018 */
[----:B------:R-:W-:-:S04]  /*0200*/  SEL R2, RZ, 0xffffffff, !P0 ;  /* 0xffffffffff027807 */ /* 0x000fc80004000000 */
[----:B------:R-:W-:Y:S01]  /*0210*/  ISETP.NE.AND P0, PT, R2, RZ, PT ;  /* 0x000000ff0200720c */ /* 0x000fe20003f05270 */
[----:B------:R-:W-:-:S12]  /*0220*/  IMAD.U32 R2, RZ, RZ, UR5 ;  /* 0x00000005ff027e24 */ /* 0x000fd8000f8e00ff */
[----:B------:R-:W-:Y:S05]  /*0230*/  @!P0 BRA `(.L_x_4) ;  /* 0xfffffffc00dc8947 */ /* 0x000fea000383ffff */
.L_x_3:
[C---:B------:R-:W-:Y:S01]  /*0240*/  VIADD R4, R2.reuse, 0x10 ;  /* 0x0000001002047836 */ /* 0x040fe20000000000 */
[----:B------:R-:W-:Y:S01]  /*0250*/  UMOV UR5, 0x50 ;  /* 0x0000005000057882 */ /* 0x000fe20000000000 */
[----:B------:R-:W-:Y:S01]  /*0260*/  SHF.L.U32 R3, R3, R2, RZ ;  /* 0x0000000203037219 */ /* 0x000fe200000006ff */
[----:B------:R-:W-:Y:S01]  /*0270*/  ULEA UR5, UR6, UR5, 0x18 ;  /* 0x0000000506057291 */ /* 0x000fe2000f8ec0ff */
[----:B------:R-:W-:Y:S01]  /*0280*/  IMAD.SHL.U32 R2, R2, 0x20, RZ ;  /* 0x0000002002027824 */ /* 0x000fe200078e00ff */
[----:B------:R-:W-:-:S04]  /*0290*/  SHF.L.U32 R4, R5, R4, RZ ;  /* 0x0000000405047219 */ /* 0x000fc800000006ff */
[----:B------:R-:W-:-:S05]  /*02a0*/  LOP3.LUT R3, R4, R3, RZ, 0xfc, !PT ;  /* 0x0000000304037212 */ /* 0x000fca00078efcff */
[----:B------:R0:W-:Y:S04]  /*02b0*/  ATOMS.OR RZ, [UR5], R3 ;  /* 0x00000003ffff798c */ /* 0x0001e8000b000005 */
[----:B------:R0:W-:Y:S01]  /*02c0*/  STS [UR4], R2 ;  /* 0x00000002ff007988 */ /* 0x0001e20008000804 */
[----:B------:R-:W-:Y:S05]  /*02d0*/  BRA `(.L_x_2) ;  /* 0x0000000000107947 */ /* 0x000fea0003800000 */
.L_x_1:
[----:B------:R-:W-:-:S05]  /*02e0*/  IMAD.MOV.U32 R2, RZ, RZ, -0x1 ;  /* 0xffffffffff027424 */ /* 0x000fca00078e00ff */
[----:B------:R0:W-:Y:S02]  /*02f0*/  STS [UR4], R2 ;  /* 0x00000002ff007988 */ /* 0x0001e40008000804 */
[----:B0-----:R-:W-:-:S07]  /*0300*/  MOV R2, 0x320 ;  /* 0x0000032000027802 */ /* 0x001fce0000000f00 */
[----:B------:R-:W-:Y:S05]  /*0310*/  CALL.REL.NOINC `($__internal_1_$__cuda_sm10x_tcgen05_guardrail_trap_phase_invalid_during_alloc) ;  /* 0x0000004800fc7944 */ /* 0x000fea0003c00000 */
.L_x_2:
[----:B------:R-:W-:Y:S05]  /*0320*/  WARPSYNC.ALL ;  /* 0x0000000000007948 */ /* 0x000fea0003800000 */
[----:B------:R-:W-:Y:S01]  /*0330*/  NOP ;  /* 0x0000000000007918 */ /* 0x000fe20000000000 */
.L_x_0:
[----:B------:R-:W1:Y:S08]  /*0340*/  LDC.64 R18, c[0x0][0x398] ;  /* 0x0000e600ff127b82 */ /* 0x000e700000000a00 */
[----:B------:R-:W2:Y:S02]  /*0350*/  S2UR UR5, SR_CgaSize ;  /* 0x00000000000579c3 */ /* 0x000ea40000008a00 */
[----:B--2---:R-:W-:-:S12]  /*0360*/  UIMAD UR5, UR5, -0xa0, URZ ;  /* 0xffffff60050578a4 */ /* 0x004fd8000f8e02ff */
[----:B------:R-:W2:Y:S01]  /*0370*/  LDCU UR5, c[0x0][UR5+0x2b0] ;  /* 0x00005600050577ac */ /* 0x000ea20008000800 */
[----:B------:R-:W3:Y:S01]  /*0380*/  S2UR UR4, SR_CTAID.X ;  /* 0x00000000000479c3 */ /* 0x000ee20000002500 */
[----:B01----:R-:W-:Y:S01]  /*0390*/  VIADD R2, R19, 0xff ;  /* 0x000000ff13027836 */ /* 0x003fe20000000000 */
[----:B------:R-:W-:-:S04]  /*03a0*/  IABS R14, R18 ;  /* 0x00000012000e7213 */ /* 0x000fc80000000000 */
[----:B------:R-:W-:Y:S02]  /*03b0*/  SHF.R.S32.HI R3, RZ, 0x1f, R2 ;  /* 0x0000001fff037819 */ /* 0x000fe40000011402 */
[----:B---3--:R-:W-:Y:S01]  /*03c0*/  I2FP.F32.U32 R6, UR4 ;  /* 0x0000000400067c45 */ /* 0x008fe20008201000 */
[----:B------:R-:W0:Y:S01]  /*03d0*/  S2UR UR4, SR_CgaCtaId ;  /* 0x00000000000479c3 */ /* 0x000e220000008800 */
[----:B------:R-:W-:-:S03]  /*03e0*/  LEA.HI R3, R3, R2, RZ, 0x8 ;  /* 0x0000000203037211 */ /* 0x000fc600078f40ff */
[----:B--2---:R-:W-:Y:S01]  /*03f0*/  FMUL R6, R6, UR5 ;  /* 0x0000000506067c20 */ /* 0x004fe20008400000 */
[----:B------:R-:W-:-:S03]  /*0400*/  SHF.R.S32.HI R3, RZ, 0x8, R3 ;  /* 0x00000008ff037819 */ /* 0x000fc60000011403 */
[----:B------:R-:W1:Y:S02]  /*0410*/  F2I.U32.TRUNC.NTZ R7, R6 ;  /* 0x0000000600077305 */ /* 0x000e64000020f000 */
[----:B------:R-:W-:-:S05]  /*0420*/  IMAD.SHL.U32 R4, R3, 0x8, RZ ;  /* 0x0000000803047824 */ /* 0x000fca00078e00ff */
[----:B------:R-:W-:-:S04]  /*0430*/  IABS R9, R4 ;  /* 0x0000000400097213 */ /* 0x000fc80000000000 */
[----:B------:R-:W2:Y:S01]  /*0440*/  I2F.RP R5, R9 ;  /* 0x0000000900057306 */ /* 0x000ea20000209400 */
[----:B-1----:R-:W-:-:S07]  /*0450*/  IABS R10, R7 ;  /* 0x00000007000a7213 */ /* 0x002fce0000000000 */
[----:B--2---:R-:W1:Y:S02]  /*0460*/  MUFU.RCP R5, R5 ;  /* 0x0000000500057308 */ /* 0x004e640000001000 */
[----:B-1----:R-:W-:Y:S01]  /*0470*/  VIADD R2, R5, 0xffffffe ;  /* 0x0ffffffe05027836 */ /* 0x002fe20000000000 */
[----:B------:R-:W-:-:S05]  /*0480*/  IABS R5, R4 ;  /* 0x0000000400057213 */ /* 0x000fca0000000000 */
[----:B------:R1:W2:Y:S02]  /*0490*/  F2I.FTZ.U32.TRUNC.NTZ R3, R2 ;  /* 0x0000000200037305 */ /* 0x0002a4000021f000 */
[----:B-1----:R-:W-:Y:S02]  /*04a0*/  IMAD.MOV.U32 R2, RZ, RZ, RZ ;  /* 0x000000ffff027224 */ /* 0x002fe400078e00ff */
[----:B--2---:R-:W-:-:S04]  /*04b0*/  IMAD.MOV R8, RZ, RZ, -R3 ;  /* 0x000000ffff087224 */ /* 0x004fc800078e0a03 */
[----:B------:R-:W-:Y:S02]  /*04c0*/  IMAD R11, R8, R9, RZ ;  /* 0x00000009080b7224 */ /* 0x000fe400078e02ff */
[----:B------:R-:W-:Y:S01]  /*04d0*/  IMAD.MOV.U32 R8, RZ, RZ, R10 ;  /* 0x000000ffff087224 */ /* 0x000fe200078e000a */
[----:B------:R-:W-:Y:S01]  /*04e0*/  SHF.R.U32.HI R10, RZ, 0x5, R0 ;  /* 0x00000005ff0a7819 */ /* 0x000fe20000011600 */
[----:B------:R-:W-:-:S04]  /*04f0*/  IMAD.HI.U32 R3, R3, R11, R2 ;  /* 0x0000000b03037227 */ /* 0x000fc800078e0002 */
[----:B------:R-:W-:Y:S02]  /*0500*/  IMAD.MOV R2, RZ, RZ, -R5 ;  /* 0x000000ffff027224 */ /* 0x000fe400078e0a05 */
[----:B------:R-:W-:-:S04]  /*0510*/  IMAD.HI.U32 R3, R3, R8, RZ ;  /* 0x0000000803037227 */ /* 0x000fc800078e00ff */
[----:B------:R-:W-:Y:S01]  /*0520*/  IMAD R2, R3, R2, R8 ;  /* 0x0000000203027224 */ /* 0x000fe200078e0208 */
[----:B------:R-:W-:Y:S04]  /*0530*/  BAR.SYNC.DEFER_BLOCKING 0x0 ;  /* 0x0000000000007b1d */ /* 0x000fe80000010000 */
[----:B------:R-:W-:-:S13]  /*0540*/  ISETP.GT.U32.AND P1, PT, R9, R2, PT ;  /* 0x000000020900720c */ /* 0x000fda0003f24070 */
[----:B------:R-:W-:Y:S02]  /*0550*/  @!P1 IMAD.IADD R2, R2, 0x1, -R9 ;  /* 0x0000000102029824 */ /* 0x000fe400078e0a09 */
[----:B------:R-:W-:Y:S01]  /*0560*/  @!P1 VIADD R3, R3, 0x1 ;  /* 0x0000000103039836 */ /* 0x000fe20000000000 */
[----:B------:R-:W-:Y:S02]  /*0570*/  ISETP.NE.AND P1, PT, R4, RZ, PT ;  /* 0x000000ff0400720c */ /* 0x000fe40003f25270 */
[----:B------:R-:W-:Y:S02]  /*0580*/  ISETP.GE.U32.AND P0, PT, R2, R9, PT ;  /* 0x000000090200720c */ /* 0x000fe40003f06070 */
[----:B------:R-:W-:Y:S02]  /*0590*/  LOP3.LUT R2, R7, R4, RZ, 0x3c, !PT ;  /* 0x0000000407027212 */ /* 0x000fe400078e3cff */
[----:B------:R-:W-:Y:S02]  /*05a0*/  MOV R9, 0x400 ;  /* 0x0000040000097802 */ /* 0x000fe40000000f00 */
[----:B------:R-:W-:Y:S01]  /*05b0*/  ISETP.GE.AND P2, PT, R2, RZ, PT ;  /* 0x000000ff0200720c */ /* 0x000fe20003f46270 */
[----:B------:R-:W-:Y:S01]  /*05c0*/  VIADD R2, R18, 0x3f ;  /* 0x0000003f12027836 */ /* 0x000fe20000000000 */
[----:B------:R-:W-:-:S05]  /*05d0*/  R2UR UR13, R9 ;  /* 0x00000000090d72ca */ /* 0x000fca00000e0000 */
[----:B------:R-:W-:-:S04]  /*05e0*/  @P0 VIADD R3, R3, 0x1 ;  /* 0x0000000103030836 */ /* 0x000fc80000000000 */
[----:B------:R-:W-:Y:S01]  /*05f0*/  IMAD.MOV.U32 R5, RZ, RZ, R3 ;  /* 0x000000ffff057224 */ /* 0x000fe200078e0003 */
[----:B------:R-:W-:-:S03]  /*0600*/  SHF.R.S32.HI R3, RZ, 0x1f, R2 ;  /* 0x0000001fff037819 */ /* 0x000fc60000011402 */
[----:B------:R-:W-:Y:S01]  /*0610*/  @!P2 IMAD.MOV R5, RZ, RZ, -R5 ;  /* 0x000000ffff05a224 */ /* 0x000fe200078e0a05 */
[----:B------:R-:W-:Y:S01]  /*0620*/  @!P1 LOP3.LUT R5, RZ, R4, RZ, 0x33, !PT ;  /* 0x00000004ff059212 */ /* 0x000fe200078e33ff */
[----:B0-----:R-:W-:Y:S01]  /*0630*/  ULEA UR13, UR4, UR13, 0x18 ;  /* 0x0000000d040d7291 */ /* 0x001fe2000f8ec0ff */
[----:B------:R-:W-:-:S03]  /*0640*/  LEA.HI R3, R3, R2, RZ, 0x6 ;  /* 0x0000000203037211 */ /* 0x000fc600078f30ff */
[----:B------:R-:W-:Y:S02]  /*0650*/  IMAD.SHL.U32 R12, R5, 0x8, RZ ;  /* 0x00000008050c7824 */ /* 0x000fe400078e00ff */
[----:B------:R-:W-:-:S03]  /*0660*/  IMAD.MOV R5, RZ, RZ, -R5 ;  /* 0x000000ffff057224 */ /* 0x000fc600078e0a05 */
[----:B------:R-:W-:Y:S01]  /*0670*/  LEA.HI.SX32 R3, R3, -R12, 0x1a ;  /* 0x8000000c03037211 */ /* 0x000fe200078fd2ff */
[----:B------:R-:W-:Y:S02]  /*0680*/  IMAD R11, R4, R5, R7 ;  /* 0x00000005040b7224 */ /* 0x000fe400078e0207 */
[----:B------:R-:W0:Y:S01]  /*0690*/  LDS R7, [UR13] ;  /* 0x0000000dff077984 */ /* 0x000e220008000800 */
[----:B------:R-:W-:Y:S02]  /*06a0*/  VIMNMX R16, PT, PT, R3, 0x8, PT ;  /* 0x0000000803107848 */ /* 0x000fe40003fe0100 */
[----:B------:R-:W-:Y:S02]  /*06b0*/  IABS R4, R11 ;  /* 0x0000000b00047213 */ /* 0x000fe40000000000 */
[----:B------:R-:W-:-:S04]  /*06c0*/  IABS R8, R16 ;  /* 0x0000001000087213 */ /* 0x000fc80000000000 */
[----:B------:R-:W1:Y:S08]  /*06d0*/  I2F.RP R6, R8 ;  /* 0x0000000800067306 */ /* 0x000e700000209400 */
[----:B-1----:R-:W1:Y:S01]  /*06e0*/  MUFU.RCP R6, R6 ;  /* 0x0000000600067308 */ /* 0x002e620000001000 */
[----:B0-----:R-:W-:Y:S01]  /*06f0*/  R2UR UR12, R7 ;  /* 0x00000000070c72ca */ /* 0x001fe200000e0000 */
[----:B-1----:R-:W-:Y:S01]  /*0700*/  VIADD R2, R6, 0xffffffe ;  /* 0x0ffffffe06027836 */ /* 0x002fe20000000000 */
[----:B------:R-:W-:-:S05]  /*0710*/  IABS R6, R16 ;  /* 0x0000001000067213 */ /* 0x000fca0000000000 */
[----:B------:R0:W1:Y:S02]  /*0720*/  F2I.FTZ.U32.TRUNC.NTZ R3, R2 ;  /* 0x0000000200037305 */ /* 0x000064000021f000 */
[----:B0-----:R-:W-:Y:S02]  /*0730*/  IMAD.MOV.U32 R2, RZ, RZ, RZ ;  /* 0x000000ffff027224 */ /* 0x001fe400078e00ff */
[----:B-1----:R-:W-:-:S04]  /*0740*/  IMAD.MOV R13, RZ, RZ, -R3 ;  /* 0x000000ffff0d7224 */ /* 0x002fc800078e0a03 */
[----:B------:R-:W-:Y:S02]  /*0750*/  IMAD R5, R13, R8, RZ ;  /* 0x000000080d057224 */ /* 0x000fe400078e02ff */
[----:B------:R-:W0:Y:S02]  /*0760*/  S2R R13, SR_CgaCtaId ;  /* 0x00000000000d7919 */ /* 0x000e240000008800 */
[----:B------:R-:W-:-:S04]  /*0770*/  IMAD.HI.U32 R2, R3, R5, R2 ;  /* 0x0000000503027227 */ /* 0x000fc800078e0002 */
[----:B------:R-:W-:Y:S01]  /*0780*/  IMAD.MOV.U32 R3, RZ, RZ, R4 ;  /* 0x000000ffff037224 */ /* 0x000fe200078e0004 */
[----:B------:R-:W-:Y:S01]  /*0790*/  IABS R4, R19 ;  /* 0x0000001300047213 */ /* 0x000fe20000000000 */
[----:B------:R-:W-:Y:S02]  /*07a0*/  IMAD.MOV R5, RZ, RZ, -R6 ;  /* 0x000000ffff057224 */ /* 0x000fe400078e0a06 */
[----:B------:R-:W-:Y:S01]  /*07b0*/  IMAD.HI.U32 R2, R2, R3, RZ ;  /* 0x0000000302027227 */ /* 0x000fe200078e00ff */
[----:B------:R-:W1:Y:S03]  /*07c0*/  I2F.RP R6, R4 ;  /* 0x0000000400067306 */ /* 0x000e660000209400 */
[----:B------:R-:W-:Y:S01]  /*07d0*/  IMAD R3, R2, R5, R3 ;  /* 0x0000000502037224 */ /* 0x000fe200078e0203 */
[----:B------:R-:W-:Y:S04]  /*07e0*/  BAR.SYNC.DEFER_BLOCKING 0x0 ;  /* 0x0000000000007b1d */ /* 0x000fe80000010000 */
[----:B------:R-:W-:-:S02]  /*07f0*/  ISETP.GT.U32.AND P1, PT, R8, R3, PT ;  /* 0x000000030800720c */ /* 0x000fc40003f24070 */
[----:B------:R-:W2:Y:S08]  /*0800*/  I2F.RP R5, R14 ;  /* 0x0000000e00057306 */ /* 0x000eb00000209400 */
[----:B-1----:R-:W1:Y:S03]  /*0810*/  MUFU.RCP R6, R6 ;  /* 0x0000000600067308 */ /* 0x002e660000001000 */
[----:B------:R-:W-:-:S02]  /*0820*/  @!P1 IMAD.IADD R3, R3, 0x1, -R8 ;  /* 0x0000000103039824 */ /* 0x000fc400078e0a08 */
[----:B------:R-:W-:Y:S01]  /*0830*/  @!P1 VIADD R2, R2, 0x1 ;  /* 0x0000000102029836 */ /* 0x000fe20000000000 */
[----:B------:R-:W-:Y:S02]  /*0840*/  ISETP.NE.AND P1, PT, R16, RZ, PT ;  /* 0x000000ff1000720c */ /* 0x000fe40003f25270 */
[----:B--2---:R-:W2:Y:S01]  /*0850*/  MUFU.RCP R5, R5 ;  /* 0x0000000500057308 */ /* 0x004ea20000001000 */
[----:B------:R-:W-:Y:S02]  /*0860*/  ISETP.GE.U32.AND P0, PT, R3, R8, PT ;  /* 0x000000080300720c */ /* 0x000fe40003f06070 */
[----:B------:R-:W-:-:S04]  /*0870*/  LOP3.LUT R3, R11, R16, RZ, 0x3c, !PT ;  /* 0x000000100b037212 */ /* 0x000fc800078e3cff */
[----:B------:R-:W-:Y:S01]  /*0880*/  ISETP.GE.AND P2, PT, R3, RZ, PT ;  /* 0x000000ff0300720c */ /* 0x000fe20003f46270 */
[----:B------:R-:W-:Y:S02]  /*0890*/  IMAD.SHL.U32 R3, R10, 0x200000, RZ ;  /* 0x002000000a037824 */ /* 0x000fe400078e00ff */
[----:B-1----:R-:W-:-:S03]  /*08a0*/  VIADD R8, R6, 0xffffffe ;  /* 0x0ffffffe06087836 */ /* 0x002fc60000000000 */
[----:B------:R-:W-:Y:S01]  /*08b0*/  LOP3.LUT R3, R3, 0x600000, RZ, 0xc0, !PT ;  /* 0x0060000003037812 */ /* 0x000fe200078ec0ff */
[----:B------:R-:W-:Y:S01]  /*08c0*/  @P0 VIADD R2, R2, 0x1 ;  /* 0x0000000102020836 */ /* 0x000fe20000000000 */
[----:B------:R-:W1:Y:S01]  /*08d0*/  F2I.FTZ.U32.TRUNC.NTZ R9, R8 ;  /* 0x0000000800097305 */ /* 0x000e62000021f000 */
[----:B--2---:R-:W-:Y:S01]  /*08e0*/  VIADD R5, R5, 0xffffffe ;  /* 0x0ffffffe05057836 */ /* 0x004fe20000000000 */
[----:B------:R-:W-:Y:S01]  /*08f0*/  R2UR UR14, R3 ;  /* 0x00000000030e72ca */ /* 0x000fe200000e0000 */
[----:B------:R-:W-:-:S05]  /*0900*/  IMAD.MOV.U32 R6, RZ, RZ, R2 ;  /* 0x000000ffff067224 */ /* 0x000fca00078e0002 */
[----:B------:R2:W3:Y:S01]  /*0910*/  F2I.FTZ.U32.TRUNC.NTZ R7, R5 ;  /* 0x0000000500077305 */ /* 0x0004e2000021f000 */
[----:B------:R-:W-:Y:S01]  /*0920*/  @!P2 IMAD.MOV R6, RZ, RZ, -R6 ;  /* 0x000000ffff06a224 */ /* 0x000fe200078e0a06 */
[----:B------:R-:W-:-:S05]  /*0930*/  @!P1 LOP3.LUT R6, RZ, R16, RZ, 0x33, !PT ;  /* 0x00000010ff069212 */ /* 0x000fca00078e33ff */
[----:B------:R-:W-:Y:S02]  /*0940*/  IMAD.MOV R3, RZ, RZ, -R6 ;  /* 0x000000ffff037224 */ /* 0x000fe400078e0a06 */
[----:B-1----:R-:W-:Y:S02]  /*0950*/  IMAD.MOV R2, RZ, RZ, -R9 ;  /* 0x000000ffff027224 */ /* 0x002fe400078e0a09 */
[----:B------:R-:W-:Y:S02]  /*0960*/  IMAD R3, R16, R3, R11 ;  /* 0x0000000310037224 */ /* 0x000fe400078e020b */
[----:B------:R-:W-:Y:S01]  /*0970*/  IMAD.MOV.U32 R11, RZ, RZ, R2 ;  /* 0x000000ffff0b7224 */ /* 0x000fe200078e0002 */
[----:B0-2---:R-:W-:Y:S06]  /*0980*/  BRA.U UP0, `(.L_x_5) ;  /* 0x0000000100187547 */ /* 0x005fec000b800000 */
[----:B------:R-:W-:Y:S01]  /*0990*/  ELECT P0, URZ, PT ;  /* 0x0000000000ff782f */ /* 0x000fe20003800000 */
[----:B------:R-:W-:Y:S01]  /*09a0*/  IMAD.MOV.U32 R2, RZ, RZ, 0x1 ;  /* 0x00000001ff027424 */ /* 0x000fe200078e00ff */
[----:B------:R-:W-:Y:S11]  /*09b0*/  UVIRTCOUNT.DEALLOC.SMPOOL 0x80 ;  /* 0x000000800000784c */ /* 0x000ff60000000000 */
[----:B------:R-:W-:-:S04]  /*09c0*/  @P0 MOV R16, 0x40 ;  /* 0x0000004000100802 */ /* 0x000fc80000000f00 */
[----:B------:R-:W-:-:S05]  /*09d0*/  @P0 LEA R5, R13, R16, 0x18 ;  /* 0x000000100d050211 */ /* 0x000fca00078ec0ff */
[----:B------:R0:W-:Y:S02]  /*09e0*/  @P0 STS.U8 [R5], R2 ;  /* 0x0000000205000388 */ /* 0x0001e40000000000 */
.L_x_5:
[----:B0-----:R-:W-:Y:S01]  /*09f0*/  IMAD R5, R13, 0x40, R10 ;  /* 0x000000400d057824 */ /* 0x001fe200078e020a */
[----:B------:R-:W0:Y:S01]  /*0a00*/  LDC.64 R72, c[0x0][0x3a8] ;  /* 0x0000ea00ff487b82 */ /* 0x000e220000000a00 */
[----:B------:R-:W-:Y:S01]  /*0a10*/  IMAD R11, R11, R4, RZ ;  /* 0x000000040b0b7224 */ /* 0x000fe200078e02ff */
[----:B------:R-:W1:Y:S01]  /*0a20*/  LDCU.128 UR16, c[0x0][0x380] ;  /* 0x00007000ff1077ac */ /* 0x000e620008000c00 */
[----:B------:R-:W-:Y:S02]  /*0a30*/  IMAD.SHL.U32 R2, R6, 0x100, RZ ;  /* 0x0000010006027824 */ /* 0x000fe400078e00ff */
[----:B------:R-:W-:Y:S01]  /*0a40*/  IMAD.MOV.U32 R8, RZ, RZ, RZ ;  /* 0x000000ffff087224 */ /* 0x000fe200078e00ff */
[----:B------:R-:W2:Y:S01]  /*0a50*/  LDCU UR4, c[0x0][0x3b0] ;  /* 0x00007600ff0477ac */ /* 0x000ea20008000800 */
[----:B---3--:R-:W-:Y:S02]  /*0a60*/  IMAD.MOV R6, RZ, RZ, -R7 ;  /* 0x000000ffff067224 */ /* 0x008fe400078e0a07 */
[----:B------:R-:W-:Y:S01]  /*0a70*/  IMAD.HI.U32 R11, R9, R11, R8 ;  /* 0x0000000b090b7227 */ /* 0x000fe200078e0008 */
[----:B------:R-:W-:Y:S01]  /*0a80*/  LOP3.LUT R9, R2, 0xc3, R5, 0xf8, !PT ;  /* 0x000000c302097812 */ /* 0x000fe200078ef805 */
[----:B------:R-:W-:Y:S01]  /*0a90*/  UIADD3 UR14, UPT, UPT, UR12, UR14, URZ ;  /* 0x0000000e0c0e7290 */ /* 0x000fe2000fffe0ff */
[----:B------:R-:W-:Y:S01]  /*0aa0*/  LOP3.LUT R8, R0, 0x3f, RZ, 0xc0, !PT ;  /* 0x0000003f00087812 */ /* 0x000fe200078ec0ff */
[----:B------:R-:W-:Y:S01]  /*0ab0*/  IMAD.MOV.U32 R5, RZ, RZ, R6 ;  /* 0x000000ffff057224 */ /* 0x000fe200078e0006 */
[----:B------:R-:W-:Y:S01]  /*0ac0*/  LOP3.LUT R15, R9, 0x4, RZ, 0xfc, !PT ;  /* 0x00000004090f7812 */ /* 0x000fe200078efcff */
[----:B------:R-:W-:Y:S01]  /*0ad0*/  IMAD.IADD R3, R12, 0x1, R3 ;  /* 0x000000010c037824 */ /* 0x000fe200078e0203 */
[----:B------:R-:W-:Y:S01]  /*0ae0*/  IABS R12, R9 ;  /* 0x00000009000c7213 */ /* 0x000fe20000000000 */
[----:B------:R-:W-:Y:S01]  /*0af0*/  IMAD R5, R5, R14, RZ ;  /* 0x0000000e05057224 */ /* 0x000fe200078e02ff */
[----:B------:R-:W-:Y:S01]  /*0b00*/  LOP3.LUT R17, R9, 0x8, RZ, 0xfc, !PT ;  /* 0x0000000809117812 */ /* 0x000fe200078efcff */
[----:B------:R-:W-:Y:S01]  /*0b10*/  IMAD.MOV.U32 R6, RZ, RZ, RZ ;  /* 0x000000ffff067224 */ /* 0x000fe200078e00ff */
[----:B------:R-:W-:Y:S01]  /*0b20*/  IABS R13, R15 ;  /* 0x0000000f000d7213 */ /* 0x000fe20000000000 */
[----:B------:R-:W-:Y:S01]  /*0b30*/  IMAD R3, R3, 0x40, R8 ;  /* 0x0000004003037824 */ /* 0x000fe200078e0208 */
[----:B------:R-:W-:Y:S01]  /*0b40*/  IABS R16, R17 ;  /* 0x0000001100107213 */ /* 0x000fe20000000000 */
[----:B------:R-:W-:Y:S01]  /*0b50*/  IMAD.HI.U32 R6, R7, R5, R6 ;  /* 0x0000000507067227 */ /* 0x000fe200078e0006 */
[----:B------:R-:W-:Y:S01]  /*0b60*/  LOP3.LUT R26, R9, 0xc, RZ, 0xfc, !PT ;  /* 0x0000000c091a7812 */ /* 0x000fe200078efcff */
[----:B------:R-:W-:Y:S01]  /*0b70*/  STTM.16dp32bit_t0_t15.x32 tmem[UR14], RZ ;  /* 0x000000ff000079ed */ /* 0x000fe20008a8000e */
[----:B------:R-:W-:Y:S01]  /*0b80*/  STTM.16dp32bit_t16_t31.x32 tmem[UR14+0x20], RZ ;  /* 0x000020ff000079ed */ /* 0x000fe20008aa000e */
[----:B------:R-:W-:Y:S01]  /*0b90*/  ISETP.GE.AND P3, PT, R15, RZ, PT ;  /* 0x000000ff0f00720c */ /* 0x000fe20003f66270 */
[----:B------:R-:W-:Y:S01]  /*0ba0*/  IMAD.HI.U32 R5, R11, R12, RZ ;  /* 0x0000000c0b057227 */ /* 0x000fe200078e00ff */
[----:B------:R-:W-:Y:S01]  /*0bb0*/  ISETP.GE.AND P2, PT, R17, RZ, PT ;  /* 0x000000ff1100720c */ /* 0x000fe20003f46270 */
[----:B------:R-:W3:Y:S01]  /*0bc0*/  FENCE.VIEW.ASYNC.T ;  /* 0x00000000000073c6 */ /* 0x000ee20000000200 */
[----:B------:R-:W-:Y:S01]  /*0bd0*/  IABS R21, R3 ;  /* 0x0000000300157213 */ /* 0x000fe20000000000 */
[----:B------:R-:W-:Y:S01]  /*0be0*/  IMAD.HI.U32 R7, R11, R13, RZ ;  /* 0x0000000d0b077227 */ /* 0x000fe200078e00ff */
[C---:B------:R-:W-:Y:S01]  /*0bf0*/  LOP3.LUT R28, R9.reuse, 0x10, RZ, 0xfc, !PT ;  /* 0x00000010091c7812 */ /* 0x040fe200078efcff */
[----:B------:R-:W-:Y:S01]  /*0c00*/  UIADD3 UR7, UPT, UPT, UR13, 0x4000, URZ ;  /* 0x000040000d077890 */ /* 0x000fe2000fffe0ff */
[C---:B------:R-:W-:Y:S01]  /*0c10*/  LOP3.LUT R30, R9.reuse, 0x14, RZ, 0xfc, !PT ;  /* 0x00000014091e7812 */ /* 0x040fe200078efcff */
[----:B------:R-:W-:Y:S01]  /*0c20*/  IMAD.MOV R5, RZ, RZ, -R5 ;  /* 0x000000ffff057224 */ /* 0x000fe200078e0a05 */
[----:B------:R-:W-:Y:S01]  /*0c30*/  LOP3.LUT R34, R9, 0x1c, RZ, 0xfc, !PT ;  /* 0x0000001c09227812 */ /* 0x000fe200078efcff */
[----:B------:R-:W-:Y:S01]  /*0c40*/  IMAD.HI.U32 R8, R11, R16, RZ ;  /* 0x000000100b087227 */ /* 0x000fe200078e00ff */
[----:B------:R-:W-:-:S02]  /*0c50*/  IABS R23, R30 ;  /* 0x0000001e00177213 */ /* 0x000fc40000000000 */
[----:B------:R-:W-:Y:S01]  /*0c60*/  IABS R27, R34 ;  /* 0x00000022001b7213 */ /* 0x000fe20000000000 */
[----:B------:R-:W-:Y:S01]  /*0c70*/  IMAD.MOV R15, RZ, RZ, -R7 ;  /* 0x000000ffff0f7224 */ /* 0x000fe200078e0a07 */
[C---:B------:R-:W-:Y:S01]  /*0c80*/  LOP3.LUT R32, R9.reuse, 0x18, RZ, 0xfc, !PT ;  /* 0x0000001809207812 */ /* 0x040fe200078efcff */
[C---:B------:R-:W-:Y:S01]  /*0c90*/  IMAD R7, R4.reuse, R5, R12 ;  /* 0x0000000504077224 */ /* 0x040fe200078e020c */
[----:B------:R-:W-:Y:S01]  /*0ca0*/  IABS R5, R26 ;  /* 0x0000001a00057213 */ /* 0x000fe20000000000 */
[----:B------:R-:W-:Y:S01]  /*0cb0*/  IMAD.MOV R17, RZ, RZ, -R8 ;  /* 0x000000ffff117224 */ /* 0x000fe200078e0a08 */
[----:B------:R-:W-:Y:S01]  /*0cc0*/  LOP3.LUT R8, R9, 0x3c, RZ, 0xfc, !PT ;  /* 0x0000003c09087812 */ /* 0x000fe200078efcff */
[C---:B------:R-:W-:Y:S01]  /*0cd0*/  IMAD R13, R4.reuse, R15, R13 ;  /* 0x0000000f040d7224 */ /* 0x040fe200078e020d */
[C---:B------:R-:W-:Y:S01]  /*0ce0*/  ISETP.GT.U32.AND P6, PT, R4.reuse, R7, PT ;  /* 0x000000070400720c */ /* 0x040fe20003fc4070 */
[----:B------:R-:W-:Y:S01]  /*0cf0*/  IMAD R15, R4, R17, R16 ;  /* 0x00000011040f7224 */ /* 0x000fe200078e0210 */
[----:B------:R-:W-:Y:S01]  /*0d00*/  IABS R37, R8 ;  /* 0x0000000800257213 */ /* 0x000fe20000000000 */
[----:B------:R-:W-:Y:S01]  /*0d10*/  IMAD.MOV.U32 R17, RZ, RZ, R5 ;  /* 0x000000ffff117224 */ /* 0x000fe200078e0005 */
[----:B------:R-:W-:Y:S01]  /*0d20*/  IABS R16, R28 ;  /* 0x0000001c00107213 */ /* 0x000fe20000000000 */
[----:B------:R-:W-:Y:S01]  /*0d30*/  IMAD.HI.U32 R6, R6, R21, RZ ;  /* 0x0000001506067227 */ /* 0x000fe200078e00ff */
[----:B------:R-:W-:Y:S01]  /*0d40*/  ISETP.GE.AND P4, PT, R8, RZ, PT ;  /* 0x000000ff0800720c */ /* 0x000fe20003f86270 */
[----:B------:R-:W-:Y:S01]  /*0d50*/  UMOV UR15, UR7 ;  /* 0x00000007000f7c82 */ /* 0x000fe20008000000 */
[----:B------:R-:W-:Y:S01]  /*0d60*/  IABS R25, R32 ;  /* 0x0000002000197213 */ /* 0x000fe20000000000 */
[----:B------:R-:W-:Y:S01]  /*0d70*/  IMAD.HI.U32 R5, R11, R17, RZ ;  /* 0x000000110b057227 */ /* 0x000fe200078e00ff */
[----:B------:R-:W-:-:S02]  /*0d80*/  LOP3.LUT R36, R9, 0x20, RZ, 0xfc, !PT ;  /* 0x0000002009247812 */ /* 0x000fc400078efcff */
[C---:B------:R-:W-:Y:S01]  /*0d90*/  LOP3.LUT R38, R9.reuse, 0x24, RZ, 0xfc, !PT ;  /* 0x0000002409267812 */ /* 0x040fe200078efcff */
[----:B------:R-:W-:Y:S01]  /*0da0*/  IMAD.MOV R5, RZ, RZ, -R5 ;  /* 0x000000ffff057224 */ /* 0x000fe200078e0a05 */
[----:B------:R-:W-:Y:S01]  /*0db0*/  IABS R29, R36 ;  /* 0x00000024001d7213 */ /* 0x000fe20000000000 */
[----:B------:R-:W-:Y:S01]  /*0dc0*/  IMAD.MOV R6, RZ, RZ, -R6 ;  /* 0x000000ffff067224 */ /* 0x000fe200078e0a06 */
[C---:B------:R-:W-:Y:S01]  /*0dd0*/  LOP3.LUT R42, R9.reuse, 0x2c, RZ, 0xfc, !PT ;  /* 0x0000002c092a7812 */ /* 0x040fe200078efcff */
[----:B------:R-:W-:Y:S01]  /*0de0*/  IMAD R17, R4, R5, R17 ;  /* 0x0000000504117224 */ /* 0x000fe200078e0211 */
[----:B------:R-:W-:Y:S01]  /*0df0*/  IABS R31, R38 ;  /* 0x00000026001f7213 */ /* 0x000fe20000000000 */
[----:B------:R-:W-:Y:S01]  /*0e00*/  IMAD R5, R14, R6, R21 ;  /* 0x000000060e057224 */ /* 0x000fe200078e0215 */
[----:B------:R-:W-:Y:S01]  /*0e10*/  LOP3.LUT R40, R9, 0x28, RZ, 0xfc, !PT ;  /* 0x0000002809287812 */ /* 0x000fe200078efcff */
[----:B------:R-:W-:Y:S01]  /*0e20*/  IMAD.HI.U32 R12, R11, R37, RZ ;  /* 0x000000250b0c7227 */ /* 0x000fe200078e00ff */
[----:B------:R-:W-:-:S02]  /*0e30*/  LOP3.LUT R44, R9, 0x34, RZ, 0xfc, !PT ;  /* 0x00000034092c7812 */ /* 0x000fc400078efcff */
[----:B------:R-:W-:Y:S01]  /*0e40*/  ISETP.GT.U32.AND P0, PT, R14, R5, PT ;  /* 0x000000050e00720c */ /* 0x000fe20003f04070 */
[----:B------:R-:W-:Y:S01]  /*0e50*/  IMAD.MOV R12, RZ, RZ, -R12 ;  /* 0x000000ffff0c7224 */ /* 0x000fe200078e0a0c */
[----:B------:R-:W-:Y:S01]  /*0e60*/  LOP3.LUT R43, R9, 0x30, RZ, 0xfc, !PT ;  /* 0x00000030092b7812 */ /* 0x000fe200078efcff */
[----:B------:R-:W-:Y:S01]  /*0e70*/  IMAD.HI.U32 R6, R11, R16, RZ ;  /* 0x000000100b067227 */ /* 0x000fe200078e00ff */
[----:B------:R-:W-:-:S03]  /*0e80*/  LOP3.LUT R24, R9, 0x38, RZ, 0xfc, !PT ;  /* 0x0000003809187812 */ /* 0x000fc600078efcff */
[C---:B------:R-:W-:Y:S01]  /*0e90*/  IMAD R37, R4.reuse, R12, R37 ;  /* 0x0000000c04257224 */ /* 0x040fe200078e0225 */
[----:B------:R-:W-:Y:S01]  /*0ea0*/  IABS R12, R40 ;  /* 0x00000028000c7213 */ /* 0x000fe20000000000 */
[----:B------:R-:W-:Y:S01]  /*0eb0*/  IMAD.MOV R21, RZ, RZ, -R6 ;  /* 0x000000ffff157224 */ /* 0x000fe200078e0a06 */
[----:B------:R-:W-:Y:S01]  /*0ec0*/  IABS R20, R24 ;  /* 0x0000001800147213 */ /* 0x000fe20000000000 */
[----:B------:R-:W-:Y:S01]  /*0ed0*/  @!P6 IMAD.IADD R7, R7, 0x1, -R4 ;  /* 0x000000010707e824 */ /* 0x000fe200078e0a04 */
[C---:B------:R-:W-:Y:S01]  /*0ee0*/  ISETP.GT.U32.AND P1, PT, R4.reuse, R37, PT ;  /* 0x000000250400720c */ /* 0x040fe20003f24070 */
[----:B------:R-:W-:Y:S01]  /*0ef0*/  @!P0 IMAD.IADD R5, R5, 0x1, -R14 ;  /* 0x0000000105058824 */ /* 0x000fe200078e0a0e */
[----:B------:R-:W-:Y:S01]  /*0f00*/  ISETP.GE.AND P0, PT, R3, RZ, PT ;  /* 0x000000ff0300720c */ /* 0x000fe20003f06270 */
[----:B------:R-:W-:Y:S01]  /*0f10*/  IMAD.HI.U32 R8, R11, R23, RZ ;  /* 0x000000170b087227 */ /* 0x000fe200078e00ff */
[----:B------:R-:W-:Y:S02]  /*0f20*/  ISETP.GT.U32.AND P6, PT, R4, R7, PT ;  /* 0x000000070400720c */ /* 0x000fe40003fc4070 */
[----:B------:R-:W-:Y:S01]  /*0f30*/  ISETP.GT.U32.AND P5, PT, R14, R5, PT ;  /* 0x000000050e00720c */ /* 0x000fe20003fa4070 */
[----:B------:R-:W-:Y:S01]  /*0f40*/  IMAD R21, R4, R21, R16 ;  /* 0x0000001504157224 */ /* 0x000fe200078e0210 */
[----:B------:R-:W-:Y:S01]  /*0f50*/  IABS R16, R43 ;  /* 0x0000002b00107213 */ /* 0x000fe20000000000 */
[----:B------:R-:W-:-:S02]  /*0f60*/  IMAD.MOV R8, RZ, RZ, -R8 ;  /* 0x000000ffff087224 */ /* 0x000fc400078e0a08 */
[----:B------:R-:W-:-:S04]  /*0f70*/  IMAD.HI.U32 R6, R11, R25, RZ ;  /* 0x000000190b067227 */ /* 0x000fc800078e00ff */
[----:B------:R-:W-:Y:S02]  /*0f80*/  @!P1 IMAD.IADD R37, R37, 0x1, -R4 ;  /* 0x0000000125259824 */ /* 0x000fe400078e0a04 */
[C---:B------:R-:W-:Y:S02]  /*0f90*/  IMAD R23, R4.reuse, R8, R23 ;  /* 0x0000000804177224 */ /* 0x040fe400078e0217 */
[----:B------:R-:W-:Y:S01]  /*0fa0*/  @!P5 IMAD.IADD R5, R5, 0x1, -R14 ;  /* 0x000000010505d824 */ /* 0x000fe200078e0a0e */
[----:B------:R-:W-:Y:S01]  /*0fb0*/  ISETP.GT.U32.AND P1, PT, R4, R37, PT ;  /* 0x000000250400720c */ /* 0x000fe20003f24070 */
[----:B------:R-:W-:Y:S01]  /*0fc0*/  IMAD.HI.U32 R8, R11, R27, RZ ;  /* 0x0000001b0b087227 */ /* 0x000fe200078e00ff */
[----:B------:R-:W-:Y:S02]  /*0fd0*/  ISETP.NE.AND P5, PT, R18, RZ, PT ;  /* 0x000000ff1200720c */ /* 0x000fe40003fa5270 */
[----:B------:R-:W-:Y:S01]  /*0fe0*/  IABS R14, R42 ;  /* 0x0000002a000e7213 */ /* 0x000fe20000000000 */
[----:B------:R-:W-:-:S02]  /*0ff0*/  IMAD.MOV.U32 R22, RZ, RZ, R5 ;  /* 0x000000ffff167224 */ /* 0x000fc400078e0005 */
[----:B------:R-:W-:Y:S02]  /*1000*/  IMAD.MOV R8, RZ, RZ, -R8 ;  /* 0x000000ffff087224 */ /* 0x000fe400078e0a08 */
[----:B------:R-:W-:Y:S01]  /*1010*/  @!P0 IMAD.MOV R22, RZ, RZ, -R22 ;  /* 0x000000ffff168224 */ /* 0x000fe200078e0a16 */
[C---:B------:R-:W-:Y:S01]  /*1020*/  ISETP.GT.U32.AND P0, PT, R4.reuse, R13, PT ;  /* 0x0000000d0400720c */ /* 0x040fe20003f04070 */
[C---:B------:R-:W-:Y:S02]  /*1030*/  IMAD R27, R4.reuse, R8, R27 ;  /* 0x00000008041b7224 */ /* 0x040fe400078e021b */
[--C-:B------:R-:W-:Y:S01]  /*1040*/  @!P1 IMAD.IADD R37, R37, 0x1, -R4.reuse ;  /* 0x0000000125259824 */ /* 0x100fe200078e0a04 */
[C---:B------:R-:W-:Y:S01]  /*1050*/  ISETP.GT.U32.AND P1, PT, R4.reuse, R15, PT ;  /* 0x0000000f0400720c */ /* 0x040fe20003f24070 */
[----:B------:R-:W-:Y:S01]  /*1060*/  @!P6 IMAD.IADD R7, R7, 0x1, -R4 ;  /* 0x000000010707e824 */ /* 0x000fe200078e0a04 */
[----:B------:R-:W-:Y:S01]  /*1070*/  ISETP.GT.U32.AND P6, PT, R4, R17, PT ;  /* 0x000000110400720c */ /* 0x000fe20003fc4070 */
[----:B------:R-:W-:Y:S01]  /*1080*/  IMAD.MOV R6, RZ, RZ, -R6 ;  /* 0x000000ffff067224 */ /* 0x000fe200078e0a06 */
[----:B------:R-:W-:Y:S01]  /*1090*/  @!P5 LOP3.LUT R22, RZ, R18, RZ, 0x33, !PT ;  /* 0x00000012ff16d212 */ /* 0x000fe200078e33ff */
[----:B------:R-:W-:Y:S01]  /*10a0*/  IMAD.HI.U32 R8, R11, R31, RZ ;  /* 0x0000001f0b087227 */ /* 0x000fe200078e00ff */
[----:B------:R-:W-:-:S02]  /*10b0*/  ISETP.GE.AND P5, PT, R9, RZ, PT ;  /* 0x000000ff0900720c */ /* 0x000fc40003fa6270 */
[----:B------:R-:W-:Y:S01]  /*10c0*/  IABS R18, R44 ;  /* 0x0000002c00127213 */ /* 0x000fe20000000000 */
[--C-:B------:R-:W-:Y:S01]  /*10d0*/  @!P0 IMAD.IADD R13, R13, 0x1, -R4.reuse ;  /* 0x000000010d0d8824 */ /* 0x100fe200078e0a04 */
[C---:B------:R-:W-:Y:S01]  /*10e0*/  ISETP.GT.U32.AND P0, PT, R4.reuse, R21, PT ;  /* 0x000000150400720c */ /* 0x040fe20003f04070 */
[C---:B------:R-:W-:Y:S02]  /*10f0*/  IMAD R25, R4.reuse, R6, R25 ;  /* 0x0000000604197224 */ /* 0x040fe400078e0219 */
[----:B------:R-:W-:Y:S01]  /*1100*/  @!P1 IMAD.IADD R15, R15, 0x1, -R4 ;  /* 0x000000010f0f9824 */ /* 0x000fe200078e0a04 */
[----:B------:R-:W-:Y:S01]  /*1110*/  ISETP.GT.U32.AND P1, PT, R4, R23, PT ;  /* 0x000000170400720c */ /* 0x000fe20003f24070 */
[----:B------:R-:W-:-:S04]  /*1120*/  IMAD.HI.U32 R6, R11, R29, RZ ;  /* 0x0000001d0b067227 */ /* 0x000fc800078e00ff */
[----:B------:R-:W-:Y:S01]  /*1130*/  @!P6 IMAD.IADD R17, R17, 0x1, -R4 ;  /* 0x000000011111e824 */ /* 0x000fe200078e0a04 */
[C---:B------:R-:W-:Y:S01]  /*1140*/  ISETP.GT.U32.AND P6, PT, R4.reuse, R25, PT ;  /* 0x000000190400720c */ /* 0x040fe20003fc4070 */
[----:B------:R-:W-:Y:S02]  /*1150*/  IMAD.MOV R6, RZ, RZ, -R6 ;  /* 0x000000ffff067224 */ /* 0x000fe400078e0a06 */
[--C-:B------:R-:W-:Y:S01]  /*1160*/  @!P0 IMAD.IADD R21, R21, 0x1, -R4.reuse ;  /* 0x0000000115158824 */ /* 0x100fe200078e0a04 */
[C---:B------:R-:W-:Y:S01]  /*1170*/  ISETP.GT.U32.AND P0, PT, R4.reuse, R27, PT ;  /* 0x0000001b0400720c */ /* 0x040fe20003f04070 */
[C---:B------:R-:W-:Y:S02]  /*1180*/  IMAD R29, R4.reuse, R6, R29 ;  /* 0x00000006041d7224 */ /* 0x040fe400078e021d */
[----:B------:R-:W-:Y:S02]  /*1190*/  @!P1 IMAD.IADD R23, R23, 0x1, -R4 ;  /* 0x0000000117179824 */ /* 0x000fe400078e0a04 */
[----:B------:R-:W-:Y:S01]  /*11a0*/  IMAD.HI.U32 R6, R11, R14, RZ ;  /* 0x0000000e0b067227 */ /* 0x000fe200078e00ff */
[----:B------:R-:W-:-:S03]  /*11b0*/  ISETP.GT.U32.AND P1, PT, R4, R29, PT ;  /* 0x0000001d0400720c */ /* 0x000fc60003f24070 */
[----:B------:R-:W-:Y:S01]  /*11c0*/  @!P6 IMAD.IADD R25, R25, 0x1, -R4 ;  /* 0x000000011919e824 */ /* 0x000fe200078e0a04 */
[C---:B------:R-:W-:Y:S01]  /*11d0*/  ISETP.GT.U32.AND P6, PT, R4.reuse, R13, PT ;  /* 0x0000000d0400720c */ /* 0x040fe20003fc4070 */
[----:B------:R-:W-:Y:S02]  /*11e0*/  IMAD.MOV R8, RZ, RZ, -R8 ;  /* 0x000000ffff087224 */ /* 0x000fe400078e0a08 */
[----:B------:R-:W-:Y:S01]  /*11f0*/  @!P0 IMAD.IADD R27, R27, 0x1, -R4 ;  /* 0x000000011b1b8824 */ /* 0x000fe200078e0a04 */
[----:B------:R-:W-:Y:S01]  /*1200*/  ISETP.GT.U32.AND P0, PT, R4, R15, PT ;  /* 0x0000000f0400720c */ /* 0x000fe20003f04070 */
[----:B------:R-:W-:-:S04]  /*1210*/  IMAD.HI.U32 R5, R11, R12, RZ ;  /* 0x0000000c0b057227 */ /* 0x000fc800078e00ff */
[----:B------:R-:W-:-:S04]  /*1220*/  IMAD.HI.U32 R9, R11, R18, RZ ;  /* 0x000000120b097227 */ /* 0x000fc800078e00ff */
[----:B------:R-:W-:Y:S02]  /*1230*/  IMAD.MOV R35, RZ, RZ, -R6 ;  /* 0x000000ffff237224 */ /* 0x000fe400078e0a06 */
[--C-:B------:R-:W-:Y:S01]  /*1240*/  @!P1 IMAD.IADD R29, R29, 0x1, -R4.reuse ;  /* 0x000000011d1d9824 */ /* 0x100fe200078e0a04 */
[C---:B------:R-:W-:Y:S01]  /*1250*/  ISETP.GT.U32.AND P1, PT, R4.reuse, R17, PT ;  /* 0x000000110400720c */ /* 0x040fe20003f24070 */
[----:B------:R-:W-:Y:S01]  /*1260*/  @!P0 IMAD.IADD R15, R15, 0x1, -R4 ;  /* 0x000000010f0f8824 */ /* 0x000fe200078e0a04 */
[C---:B------:R-:W-:Y:S01]  /*1270*/  ISETP.GT.U32.AND P0, PT, R4.reuse, R21, PT ;  /* 0x000000150400720c */ /* 0x040fe20003f04070 */
[----:B------:R-:W-:Y:S01]  /*1280*/  @!P5 IMAD.MOV R7, RZ, RZ, -R7 ;  /* 0x000000ffff07d224 */ /* 0x000fe200078e0a07 */
[C---:B------:R-:W-:Y:S01]  /*1290*/  ISETP.GT.U32.AND P5, PT, R4.reuse, R25, PT ;  /* 0x000000190400720c */ /* 0x040fe20003fa4070 */
[----:B------:R-:W-:Y:S02]  /*12a0*/  IMAD R31, R4, R8, R31 ;  /* 0x00000008041f7224 */ /* 0x000fe400078e021f */
[----:B------:R-:W-:-:S02]  /*12b0*/  IMAD.MOV R33, RZ, RZ, -R5 ;  /* 0x000000ffff217224 */ /* 0x000fc400078e0a05 */
[----:B------:R-:W-:Y:S02]  /*12c0*/  IMAD.MOV R41, RZ, RZ, -R9 ;  /* 0x000000ffff297224 */ /* 0x000fe400078e0a09 */
[----:B------:R-:W-:-:S04]  /*12d0*/  IMAD.HI.U32 R8, R11, R16, RZ ;  /* 0x000000100b087227 */ /* 0x000fc800078e00ff */
[----:B------:R-:W-:-:S04]  /*12e0*/  IMAD.HI.U32 R5, R11, R20, RZ ;  /* 0x000000140b057227 */ /* 0x000fc800078e00ff */
[C---:B------:R-:W-:Y:S02]  /*12f0*/  IMAD R11, R4.reuse, R35, R14 ;  /* 0x00000023040b7224 */ /* 0x040fe400078e020e */
[----:B------:R-:W-:Y:S01]  /*1300*/  @!P6 IMAD.IADD R13, R13, 0x1, -R4 ;  /* 0x000000010d0de824 */ /* 0x000fe200078e0a04 */
[C---:B------:R-:W-:Y:S01]  /*1310*/  ISETP.GT.U32.AND P6, PT, R4.reuse, R23, PT ;  /* 0x000000170400720c */ /* 0x040fe20003fc4070 */
[C---:B------:R-:W-:Y:S02]  /*1320*/  IMAD R35, R4.reuse, R41, R18 ;  /* 0x0000002904237224 */ /* 0x040fe400078e0212 */
[----:B------:R-:W-:Y:S01]  /*1330*/  IMAD.MOV.U32 R41, RZ, RZ, R37 ;  /* 0x000000ffff297224 */ /* 0x000fe200078e0025 */
[----:B------:R-:W-:Y:S01]  /*1340*/  SHF.R.U32.HI R37, RZ, 0x6, R0 ;  /* 0x00000006ff257819 */ /* 0x000fe20000011600 */
[----:B------:R-:W-:Y:S01]  /*1350*/  @!P0 IMAD.IADD R21, R21, 0x1, -R4 ;  /* 0x0000000115158824 */ /* 0x000fe200078e0a04 */
[C---:B------:R-:W-:Y:S01]  /*1360*/  ISETP.GT.U32.AND P0, PT, R4.reuse, R11, PT ;  /* 0x0000000b0400720c */ /* 0x040fe20003f04070 */
[----:B------:R-:W-:Y:S01]  /*1370*/  IMAD.MOV R39, RZ, RZ, -R8 ;  /* 0x000000ffff277224 */ /* 0x000fe200078e0a08 */
[----:B------:R-:W-:Y:S01]  /*1380*/  SGXT.U32 R37, R37, 0x1 ;  /* 0x000000012525781a */ /* 0x000fe20000000000 */
[----:B------:R-:W-:-:S02]  /*1390*/  IMAD R9, R4, R33, R12 ;  /* 0x0000002104097224 */ /* 0x000fc400078e020c */
[----:B------:R-:W-:Y:S01]  /*13a0*/  @!P4 IMAD.MOV R41, RZ, RZ, -R41 ;  /* 0x000000ffff29c224 */ /* 0x000fe200078e0a29 */
[C---:B------:R-:W-:Y:S01]  /*13b0*/  ISETP.GT.U32.AND P4, PT, R4.reuse, R29, PT ;  /* 0x0000001d0400720c */ /* 0x040fe20003f84070 */
[----:B------:R-:W-:Y:S01]  /*13c0*/  @!P2 IMAD.MOV R15, RZ, RZ, -R15 ;  /* 0x000000ffff0fa224 */ /* 0x000fe200078e0a0f */
[C---:B------:R-:W-:Y:S01]  /*13d0*/  ISETP.GT.U32.AND P2, PT, R4.reuse, R31, PT ;  /* 0x0000001f0400720c */ /* 0x040fe20003f44070 */
[C---:B------:R-:W-:Y:S01]  /*13e0*/  IMAD R33, R4.reuse, R39, R16 ;  /* 0x0000002704217224 */ /* 0x040fe200078e0210 */
[----:B------:R-:W-:Y:S01]  /*13f0*/  LOP3.LUT R91, R37, 0x10, RZ, 0xfc, !PT ;  /* 0x00000010255b7812 */ /* 0x000fe200078efcff */
[----:B------:R-:W-:Y:S01]  /*1400*/  @!P3 IMAD.MOV R13, RZ, RZ, -R13 ;  /* 0x000000ffff0db224 */ /* 0x000fe200078e0a0d */
[C---:B------:R-:W-:Y:S01]  /*1410*/  ISETP.GT.U32.AND P3, PT, R4.reuse, R27, PT ;  /* 0x0000001b0400720c */ /* 0x040fe20003f64070 */
[--C-:B------:R-:W-:Y:S01]  /*1420*/  @!P1 IMAD.IADD R17, R17, 0x1, -R4.reuse ;  /* 0x0000000111119824 */ /* 0x100fe200078e0a04 */
[C---:B------:R-:W-:Y:S01]  /*1430*/  ISETP.GT.U32.AND P1, PT, R4.reuse, R9, PT ;  /* 0x000000090400720c */ /* 0x040fe20003f24070 */
[--C-:B------:R-:W-:Y:S01]  /*1440*/  @!P5 IMAD.IADD R25, R25, 0x1, -R4.reuse ;  /* 0x000000011919d824 */ /* 0x100fe200078e0a04 */
[C---:B------:R-:W-:Y:S01]  /*1450*/  ISETP.GT.U32.AND P5, PT, R4.reuse, R35, PT ;  /* 0x000000230400720c */ /* 0x040fe20003fa4070 */
[----:B------:R-:W-:Y:S01]  /*1460*/  IMAD.MOV R5, RZ, RZ, -R5 ;  /* 0x000000ffff057224 */ /* 0x000fe200078e0a05 */
[----:B------:R-:W-:Y:S01]  /*1470*/  LOP3.LUT R89, R37, 0x8, RZ, 0xfc, !PT ;  /* 0x0000000825597812 */ /* 0x000fe200078efcff */
[----:B------:R-:W-:Y:S01]  /*1480*/  @!P6 IMAD.IADD R23, R23, 0x1, -R4 ;  /* 0x000000011717e824 */ /* 0x000fe200078e0a04 */
[C---:B------:R-:W-:Y:S01]  /*1490*/  ISETP.GT.U32.AND P6, PT, R4.reuse, R33, PT ;  /* 0x000000210400720c */ /* 0x040fe20003fc4070 */
[----:B------:R-:W-:-:S02]  /*14a0*/  IMAD R39, R4, R5, R20 ;  /* 0x0000000504277224 */ /* 0x000fc400078e0214 */
[--C-:B------:R-:W-:Y:S01]  /*14b0*/  @!P0 IMAD.IADD R11, R11, 0x1, -R4.reuse ;  /* 0x000000010b0b8824 */ /* 0x100fe200078e0a04 */
[----:B------:R-:W-:Y:S01]  /*14c0*/  ISETP.GE.AND P0, PT, R32, RZ, PT ;  /* 0x000000ff2000720c */ /* 0x000fe20003f06270 */
[--C-:B------:R-:W-:Y:S01]  /*14d0*/  @!P4 IMAD.IADD R29, R29, 0x1, -R4.reuse ;  /* 0x000000011d1dc824 */ /* 0x100fe200078e0a04 */
[----:B------:R-:W-:Y:S01]  /*14e0*/  ISETP.GT.U32.AND P4, PT, R4, R39, PT ;  /* 0x000000270400720c */ /* 0x000fe20003f84070 */
[--C-:B------:R-:W-:Y:S01]  /*14f0*/  @!P2 IMAD.IADD R31, R31, 0x1, -R4.reuse ;  /* 0x000000011f1fa824 */ /* 0x100fe200078e0a04 */
[----:B------:R-:W-:Y:S01]  /*1500*/  ISETP.GE.AND P2, PT, R28, RZ, PT ;  /* 0x000000ff1c00720c */ /* 0x000fe20003f46270 */
        /* <DEDUP_REMOVED lines=8> */
[----:B------:R-:W-:Y:S01]  /*1590*/  IMAD.MOV.U32 R5, RZ, RZ, R25 ;  /* 0x000000ffff057224 */ /* 0x000fe200078e0019 */
[----:B------:R-:W-:Y:S01]  /*15a0*/  LOP3.LUT R36, R0, 0x1f, RZ, 0xc0, !PT ;  /* 0x0000001f00247812 */ /* 0x000fe200078ec0ff */
[--C-:B------:R-:W-:Y:S01]  /*15b0*/  @!P4 IMAD.IADD R39, R39, 0x1, -R4.reuse ;  /* 0x000000012727c824 */ /* 0x100fe200078e0a04 */
[C---:B------:R-:W-:Y:S01]  /*15c0*/  ISETP.GT.U32.AND P4, PT, R4.reuse, R35, PT ;  /* 0x000000230400720c */ /* 0x040fe20003f84070 */
[----:B------:R-:W-:Y:S01]  /*15d0*/  @!P0 IMAD.MOV R5, RZ, RZ, -R5 ;  /* 0x000000ffff058224 */ /* 0x000fe200078e0a05 */
        /* <DEDUP_REMOVED lines=8> */
[----:B------:R-:W-:Y:S01]  /*1660*/  ISETP.GT.U32.AND P5, PT, R4, R39, PT ;  /* 0x000000270400720c */ /* 0x000fe20003fa4070 */
[----:B------:R-:W-:Y:S01]  /*1670*/  @!P6 IMAD.MOV R27, RZ, RZ, -R27 ;  /* 0x000000ffff1be224 */ /* 0x000fe200078e0a1b */
        /* <DEDUP_REMOVED lines=11> */
[----:B------:R-:W-:Y:S01]  /*1730*/  @!P5 IMAD.IADD R39, R39, 0x1, -R4 ;  /* 0x000000012727d824 */ /* 0x000fe200078e0a04 */
[----:B------:R-:W-:Y:S01]  /*1740*/  ISETP.NE.AND P5, PT, R19, RZ, PT ;  /* 0x000000ff1300720c */ /* 0x000fe20003fa5270 */
[----:B0-----:R-:W-:Y:S01]  /*1750*/  IMAD R6, R36, R73, RZ ;  /* 0x0000004924067224 */ /* 0x001fe200078e02ff */
[----:B------:R-:W-:Y:S01]  /*1760*/  LOP3.LUT R4, RZ, R19, RZ, 0x33, !PT ;  /* 0x00000013ff047212 */ /* 0x000fe200078e33ff */
[----:B------:R-:W-:Y:S01]  /*1770*/  @!P6 IMAD.MOV R31, RZ, RZ, -R31 ;  /* 0x000000ffff1fe224 */ /* 0x000fe200078e0a1f */
[----:B------:R-:W0:Y:S01]  /*1780*/  LDC.64 R24, c[0x0][0x3a0] ;  /* 0x0000e800ff187b82 */ /* 0x000e220000000a00 */
[----:B------:R-:W-:Y:S01]  /*1790*/  @!P0 IMAD.MOV R35, RZ, RZ, -R35 ;  /* 0x000000ffff238224 */ /* 0x000fe200078e0a23 */
[----:B-1----:R-:W-:Y:S01]  /*17a0*/  LEA R59, P6, R6, UR18, 0x1 ;  /* 0x00000012063b7c11 */ /* 0x002fe2000f8c08ff */
[----:B------:R-:W-:Y:S01]  /*17b0*/  @!P2 IMAD.MOV R11, RZ, RZ, -R11 ;  /* 0x000000ffff0ba224 */ /* 0x000fe200078e0a0b */
[C---:B------:R-:W-:Y:S01]  /*17c0*/  SEL R7, R4.reuse, R7, !P5 ;  /* 0x0000000704077207 */ /* 0x040fe20006800000 */
[----:B------:R-:W-:Y:S01]  /*17d0*/  @!P3 IMAD.MOV R9, RZ, RZ, -R9 ;  /* 0x000000ffff09b224 */ /* 0x000fe200078e0a09 */
[C---:B------:R-:W-:Y:S01]  /*17e0*/  SEL R13, R4.reuse, R13, !P5 ;  /* 0x0000000d040d7207 */ /* 0x040fe20006800000 */
[----:B------:R-:W-:Y:S01]  /*17f0*/  @!P1 IMAD.MOV R33, RZ, RZ, -R33 ;  /* 0x000000ffff219224 */ /* 0x000fe200078e0a21 */
[C---:B------:R-:W-:Y:S01]  /*1800*/  SEL R8, R4.reuse, R15, !P5 ;  /* 0x0000000f04087207 */ /* 0x040fe20006800000 */
[----:B------:R-:W-:Y:S01]  /*1810*/  @!P4 IMAD.MOV R39, RZ, RZ, -R39 ;  /* 0x000000ffff27c224 */ /* 0x000fe200078e0a27 */
[C---:B------:R-:W-:Y:S01]  /*1820*/  SEL R15, R4.reuse, R5, !P5 ;  /* 0x00000005040f7207 */ /* 0x040fe20006800000 */
[----:B------:R-:W-:Y:S01]  /*1830*/  IMAD R5, R37, R72, RZ ;  /* 0x0000004825057224 */ /* 0x000fe200078e02ff */
[----:B------:R-:W-:Y:S01]  /*1840*/  SEL R14, R4, R23, !P5 ;  /* 0x00000017040e7207 */ /* 0x000fe20006800000 */
[----:B--2---:R-:W-:Y:S01]  /*1850*/  IMAD R8, R8, UR4, RZ ;  /* 0x0000000408087c24 */ /* 0x004fe2000f8e02ff */
[----:B------:R-:W-:Y:S01]  /*1860*/  LEA.HI.X.SX32 R23, R6, UR19, 0x1, P6 ;  /* 0x0000001306177c11 */ /* 0x000fe2000b0f0eff */
[----:B------:R-:W-:Y:S01]  /*1870*/  IMAD R6, R7, UR4, RZ ;  /* 0x0000000407067c24 */ /* 0x000fe2000f8e02ff */
[C---:B------:R-:W-:Y:S01]  /*1880*/  SEL R21, R4.reuse, R21, !P5 ;  /* 0x0000001504157207 */ /* 0x040fe20006800000 */
[----:B------:R-:W-:Y:S01]  /*1890*/  IMAD R7, R13, UR4, RZ ;  /* 0x000000040d077c24 */ /* 0x000fe2000f8e02ff */
[C---:B------:R-:W-:Y:S01]  /*18a0*/  SEL R35, R4.reuse, R35, !P5 ;  /* 0x0000002304237207 */ /* 0x040fe20006800000 */
[----:B------:R-:W-:Y:S01]  /*18b0*/  IMAD R13, R15, UR4, RZ ;  /* 0x000000040f0d7c24 */ /* 0x000fe2000f8e02ff */
[C---:B------:R-:W-:Y:S01]  /*18c0*/  SEL R19, R4.reuse, R11, !P5 ;  /* 0x0000000b04137207 */ /* 0x040fe20006800000 */
[----:B------:R-:W-:Y:S01]  /*18d0*/  IMAD R11, R21, UR4, RZ ;  /* 0x00000004150b7c24 */ /* 0x000fe2000f8e02ff */
[----:B------:R-:W-:Y:S01]  /*18e0*/  SEL R12, R4, R17, !P5 ;  /* 0x00000011040c7207 */ /* 0x000fe20006800000 */
[----:B------:R-:W-:Y:S01]  /*18f0*/  IMAD R21, R35, UR4, RZ ;  /* 0x0000000423157c24 */ /* 0x000fe2000f8e02ff */
[----:B------:R-:W-:Y:S01]  /*1900*/  LEA R40, P1, R13, R59, 0x1 ;  /* 0x0000003b0d287211 */ /* 0x000fe200078208ff */
[----:B------:R-:W-:Y:S01]  /*1910*/  IMAD R63, R72, 0x2, R5 ;  /* 0x00000002483f7824 */ /* 0x000fe200078e0205 */
[----:B------:R-:W-:Y:S01]  /*1920*/  SEL R27, R4, R27, !P5 ;  /* 0x0000001b041b7207 */ /* 0x000fe20006800000 */
[----:B0-----:R-:W-:Y:S01]  /*1930*/  IMAD R17, R22, R25, RZ ;  /* 0x0000001916117224 */ /* 0x001fe200078e02ff */
[C---:B------:R-:W-:Y:S01]  /*1940*/  SEL R29, R4.reuse, R29, !P5 ;  /* 0x0000001d041d7207 */ /* 0x040fe20006800000 */
[----:B------:R-:W-:Y:S01]  /*1950*/  IMAD R19, R19, UR4, RZ ;  /* 0x0000000413137c24 */ /* 0x000fe2000f8e02ff */
[----:B------:R-:W-:Y:S01]  /*1960*/  SEL R16, R4, R31, !P5 ;  /* 0x0000001f04107207 */ /* 0x000fe20006800000 */
[----:B------:R-:W-:Y:S01]  /*1970*/  IMAD R65, R72, 0x2, R63 ;  /* 0x0000000248417824 */ /* 0x000fe200078e023f */
[----:B------:R-:W-:Y:S01]  /*1980*/  SEL R18, R4, R9, !P5 ;  /* 0x0000000904127207 */ /* 0x000fe20006800000 */
[----:B------:R-:W-:Y:S01]  /*1990*/  IMAD R9, R12, UR4, RZ ;  /* 0x000000040c097c24 */ /* 0x000fe2000f8e02ff */
[----:B------:R-:W-:Y:S01]  /*19a0*/  SEL R20, R4, R33, !P5 ;  /* 0x0000002104147207 */ /* 0x000fe20006800000 */
[----:B------:R-:W-:Y:S01]  /*19b0*/  IMAD R12, R14, UR4, RZ ;  /* 0x000000040e0c7c24 */ /* 0x000fe2000f8e02ff */
[C---:B------:R-:W-:Y:S01]  /*19c0*/  SEL R39, R4.reuse, R39, !P5 ;  /* 0x0000002704277207 */ /* 0x040fe20006800000 */
[----:B------:R-:W-:Y:S01]  /*19d0*/  IMAD R14, R27, UR4, RZ ;  /* 0x000000041b0e7c24 */ /* 0x000fe2000f8e02ff */
[----:B------:R-:W-:Y:S01]  /*19e0*/  SEL R4, R4, R41, !P5 ;  /* 0x0000002904047207 */ /* 0x000fe20006800000 */
[----:B------:R-:W-:Y:S01]  /*19f0*/  IMAD R15, R29, UR4, RZ ;  /* 0x000000041d0f7c24 */ /* 0x000fe2000f8e02ff */
[----:B------:R-:W-:Y:S01]  /*1a00*/  LEA.HI.X.SX32 R41, R13, R23, 0x1, P1 ;  /* 0x000000170d297211 */ /* 0x000fe200008f0eff */
[----:B------:R-:W-:Y:S01]  /*1a10*/  IMAD R16, R16, UR4, RZ ;  /* 0x0000000410107c24 */ /* 0x000fe2000f8e02ff */
[CC--:B------:R-:W-:Y:S01]  /*1a20*/  LEA R54, P1, R21.reuse, R59.reuse, 0x1 ;  /* 0x0000003b15367211 */ /* 0x0c0fe200078208ff */
[----:B------:R-:W-:Y:S01]  /*1a30*/  IMAD R18, R18, UR4, RZ ;  /* 0x0000000412127c24 */ /* 0x000fe2000f8e02ff */
[----:B------:R-:W-:Y:S01]  /*1a40*/  LEA R30, P4, R8, R59, 0x1 ;  /* 0x0000003b081e7211 */ /* 0x000fe200078808ff */
[----:B------:R-:W-:Y:S01]  /*1a50*/  IMAD R20, R20, UR4, RZ ;  /* 0x0000000414147c24 */ /* 0x000fe2000f8e02ff */
[----:B------:R-:W-:Y:S01]  /*1a60*/  LEA.HI.X.SX32 R55, R21, R23, 0x1, P1 ;  /* 0x0000001715377211 */ /* 0x000fe200008f0eff */
[----:B------:R-:W-:Y:S01]  /*1a70*/  IMAD R22, R39, UR4, RZ ;  /* 0x0000000427167c24 */ /* 0x000fe2000f8e02ff */
[----:B------:R-:W-:Y:S01]  /*1a80*/  LOP3.LUT P1, RZ, R0, 0x7f, RZ, 0xc0, !PT ;  /* 0x0000007f00ff7812 */ /* 0x000fe2000782c0ff */
[----:B------:R-:W-:Y:S01]  /*1a90*/  IMAD R4, R4, UR4, RZ ;  /* 0x0000000404047c24 */ /* 0x000fe2000f8e02ff */
[----:B------:R-:W-:Y:S01]  /*1aa0*/  UMOV UR4, 0x1 ;  /* 0x0000000100047882 */ /* 0x000fe20000000000 */
[----:B------:R-:W-:Y:S01]  /*1ab0*/  IMAD R67, R72, 0x2, R65 ;  /* 0x0000000248437824 */ /* 0x000fe200078e0241 */
[----:B------:R-:W-:Y:S01]  /*1ac0*/  LEA R26, P0, R6, R59, 0x1 ;  /* 0x0000003b061a7211 */ /* 0x000fe200078008ff */
[----:B------:R-:W-:Y:S01]  /*1ad0*/  VIADD R76, R24, 0x1f ;  /* 0x0000001f184c7836 */ /* 0x000fe20000000000 */
[----:B------:R-:W-:Y:S01]  /*1ae0*/  LEA.HI.X.SX32 R31, R8, R23, 0x1, P4 ;  /* 0x00000017081f7211 */ /* 0x000fe200020f0eff */
[----:B------:R-:W-:Y:S01]  /*1af0*/  IMAD R123, R72, 0x2, R67 ;  /* 0x00000002487b7824 */ /* 0x000fe200078e0243 */
[----:B------:R-:W-:-:S02]  /*1b00*/  LEA R46, P4, R16, R59, 0x1 ;  /* 0x0000003b102e7211 */ /* 0x000fc400078808ff */
[----:B------:R-:W-:Y:S01]  /*1b10*/  LEA.HI.X.SX32 R27, R6, R23, 0x1, P0 ;  /* 0x00000017061b7211 */ /* 0x000fe200000f0eff */
[----:B------:R-:W-:Y:S01]  /*1b20*/  IMAD R125, R72, 0x2, R123 ;  /* 0x00000002487d7824 */ /* 0x000fe200078e027b */
[-C--:B------:R-:W-:Y:S01]  /*1b30*/  LEA R38, P0, R12, R59.reuse, 0x1 ;  /* 0x0000003b0c267211 */ /* 0x080fe200078008ff */
[----:B---3--:R-:W-:Y:S01]  /*1b40*/  VOTEU.ALL UP1, P1 ;  /* 0x0000000000ff7886 */ /* 0x008fe20000820000 */
[----:B------:R-:W-:Y:S01]  /*1b50*/  VOTEU.ALL UP2, P1 ;  /* 0x0000000000ff7886 */ /* 0x000fe20000840000 */
[-C--:B------:R-:W-:Y:S01]  /*1b60*/  LEA R32, P5, R9, R59.reuse, 0x1 ;  /* 0x0000003b09207211 */ /* 0x080fe200078a08ff */
[----:B------:R-:W-:Y:S01]  /*1b70*/  IMAD R121, R72, 0x2, R125 ;  /* 0x0000000248797824 */ /* 0x000fe200078e027d */
[----:B------:R-:W-:Y:S01]  /*1b80*/  LEA R34, P6, R11, R59, 0x1 ;  /* 0x0000003b0b227211 */ /* 0x000fe200078c08ff */
[----:B------:R-:W-:-:S04]  /*1b90*/  @!UP1 UIADD3 UR8, UPT, UPT, -UR4, 0x100000, URZ ;  /* 0x0010000004089890 */ /* 0x000fc8000fffe1ff */
[----:B------:R-:W-:Y:S02]  /*1ba0*/  @!UP1 USHF.L.U32 UR9, UR8, 0xb, URZ ;  /* 0x0000000b08099899 */ /* 0x000fe400080006ff */
[----:B------:R-:W-:Y:S01]  /*1bb0*/  @!UP1 USHF.L.U32 UR8, UR8, 0x1, URZ ;  /* 0x0000000108089899 */ /* 0x000fe200080006ff */
[----:B------:R-:W-:Y:S01]  /*1bc0*/  BAR.SYNC.DEFER_BLOCKING 0x0 ;  /* 0x0000000000007b1d */ /* 0x000fe20000010000 */
[----:B------:R-:W-:Y:S01]  /*1bd0*/  LEA.HI.X.SX32 R47, R16, R23, 0x1, P4 ;  /* 0x00000017102f7211 */ /* 0x000fe200020f0eff */
[----:B------:R-:W-:Y:S01]  /*1be0*/  IMAD.SHL.U32 R16, R17, 0x2, RZ ;  /* 0x0000000211107824 */ /* 0x000fe200078e00ff */
[-C--:B------:R-:W-:Y:S02]  /*1bf0*/  LEA R28, P3, R7, R59.reuse, 0x1 ;  /* 0x0000003b071c7211 */ /* 0x080fe400078608ff */
[----:B------:R-:W-:Y:S02]  /*1c00*/  LEA R42, P2, R14, R59, 0x1 ;  /* 0x0000003b0e2a7211 */ /* 0x000fe400078408ff */
[----:B------:R-:W-:-:S02]  /*1c10*/  LEA.HI.X.SX32 R39, R12, R23, 0x1, P0 ;  /* 0x000000170c277211 */ /* 0x000fc400000f0eff */
[----:B------:R-:W-:Y:S02]  /*1c20*/  LEA R52, P0, R20, R59, 0x1 ;  /* 0x0000003b14347211 */ /* 0x000fe400078008ff */
[-C--:B------:R-:W-:Y:S02]  /*1c30*/  LEA.HI.X.SX32 R33, R9, R23.reuse, 0x1, P5 ;  /* 0x0000001709217211 */ /* 0x080fe400028f0eff */
[----:B------:R-:W-:Y:S01]  /*1c40*/  LEA.HI.X.SX32 R35, R11, R23, 0x1, P6 ;  /* 0x000000170b237211 */ /* 0x000fe200030f0eff */
[----:B------:R-:W-:Y:S01]  /*1c50*/  IMAD R11, R72, 0x4, R121 ;  /* 0x00000004480b7824 */ /* 0x000fe200078e0279 */
[----:B------:R-:W-:Y:S02]  /*1c60*/  LEA R48, P5, R18, R59, 0x1 ;  /* 0x0000003b12307211 */ /* 0x000fe400078a08ff */
[-C--:B------:R-:W-:Y:S01]  /*1c70*/  LEA.HI.X.SX32 R29, R7, R23.reuse, 0x1, P3 ;  /* 0x00000017071d7211 */ /* 0x080fe200018f0eff */
[----:B------:R-:W-:Y:S01]  /*1c80*/  IMAD R21, R72, 0x2, R11 ;  /* 0x0000000248157824 */ /* 0x000fe200078e020b */
[----:B------:R-:W-:-:S02]  /*1c90*/  LEA.HI.X.SX32 R43, R14, R23, 0x1, P2 ;  /* 0x000000170e2b7211 */ /* 0x000fc400010f0eff */
[----:B------:R-:W-:Y:S02]  /*1ca0*/  IADD3 R70, P4, PT, R16, UR16, RZ ;  /* 0x0000001010467c10 */ /* 0x000fe4000ff9e0ff */
[-C--:B------:R-:W-:Y:S01]  /*1cb0*/  LEA R44, P3, R15, R59.reuse, 0x1 ;  /* 0x0000003b0f2c7211 */ /* 0x080fe200078608ff */
[----:B------:R-:W0:Y:S02]  /*1cc0*/  FENCE.VIEW.ASYNC.S ;  /* 0x00000000000073c6 */ /* 0x000e240000000000 */
[----:B0-----:R0:W1:Y:S01]  /*1cd0*/  @!UP2 SYNCS.EXCH.64 URZ, [UR15], UR8 ;  /* 0x000000080fffa5b2 */ /* 0x0010620008000100 */
[----:B------:R-:W-:Y:S02]  /*1ce0*/  LEA R56, P2, R22, R59, 0x1 ;  /* 0x0000003b16387211 */ /* 0x000fe400078408ff */
[----:B------:R-:W-:Y:S02]  /*1cf0*/  LEA.HI.X.SX32 R53, R20, R23, 0x1, P0 ;  /* 0x0000001714357211 */ /* 0x000fe400000f0eff */
[----:B------:R-:W-:-:S02]  /*1d00*/  LEA R50, P6, R19, R59, 0x1 ;  /* 0x0000003b13327211 */ /* 0x000fc400078c08ff */
[----:B------:R-:W-:Y:S02]  /*1d10*/  ISETP.GT.AND P0, PT, R76, 0x1f, PT ;  /* 0x0000001f4c00780c */ /* 0x000fe40003f04270 */
[-C--:B------:R-:W-:Y:S02]  /*1d20*/  LEA.HI.X.SX32 R49, R18, R23.reuse, 0x1, P5 ;  /* 0x0000001712317211 */ /* 0x080fe400028f0eff */
[----:B------:R-:W-:Y:S02]  /*1d30*/  LEA.HI.X.SX32 R18, R17, UR17, 0x1, P4 ;  /* 0x0000001111127c11 */ /* 0x000fe4000a0f0eff */
[-C--:B------:R-:W-:Y:S02]  /*1d40*/  LEA.HI.X.SX32 R45, R15, R23.reuse, 0x1, P3 ;  /* 0x000000170f2d7211 */ /* 0x080fe400018f0eff */
[----:B------:R-:W-:Y:S02]  /*1d50*/  LEA.HI.X.SX32 R57, R22, R23, 0x1, P2 ;  /* 0x0000001716397211 */ /* 0x000fe400010f0eff */
[----:B------:R-:W-:-:S02]  /*1d60*/  LEA R6, P4, R123, R70, 0x1 ;  /* 0x000000467b067211 */ /* 0x000fc400078808ff */
[----:B------:R-:W-:Y:S02]  /*1d70*/  LEA R58, P3, R4, R59, 0x1 ;  /* 0x0000003b043a7211 */ /* 0x000fe400078608ff */
[-C--:B------:R-:W-:Y:S01]  /*1d80*/  LEA.HI.X.SX32 R51, R19, R23.reuse, 0x1, P6 ;  /* 0x0000001713337211 */ /* 0x080fe200030f0eff */
[C---:B------:R-:W-:Y:S01]  /*1d90*/  IMAD R19, R72.reuse, 0x2, R21 ;  /* 0x0000000248137824 */ /* 0x040fe200078e0215 */
[----:B------:R-:W-:Y:S02]  /*1da0*/  ISETP.LT.AND P2, PT, R91, R24, P0 ;  /* 0x000000185b00720c */ /* 0x000fe40000741270 */
[----:B------:R-:W-:Y:S01]  /*1db0*/  LEA.HI.X.SX32 R7, R123, R18, 0x1, P4 ;  /* 0x000000127b077211 */ /* 0x000fe200020f0eff */
[----:B------:R-:W-:Y:S01]  /*1dc0*/  IMAD R69, R72, 0x2, R19 ;  /* 0x0000000248457824 */ /* 0x000fe200078e0213 */
[----:B------:R-:W-:Y:S02]  /*1dd0*/  LEA.HI.X.SX32 R59, R4, R23, 0x1, P3 ;  /* 0x00000017043b7211 */ /* 0x000fe400018f0eff */
[----:B------:R-:W-:-:S02]  /*1de0*/  LEA R8, P4, R11, R70, 0x1 ;  /* 0x000000460b087211 */ /* 0x000fc400078808ff */
[----:B------:R-:W-:Y:S02]  /*1df0*/  ISETP.LT.AND P3, PT, R89, R24, P0 ;  /* 0x000000185900720c */ /* 0x000fe40000761270 */
[----:B------:R-:W-:Y:S01]  /*1e00*/  PRMT R25, RZ, 0x7610, R25 ;  /* 0x00007610ff197816 */ /* 0x000fe20000000019 */
[C---:B------:R-:W-:Y:S01]  /*1e10*/  IMAD R15, R72.reuse, 0x2, R69 ;  /* 0x00000002480f7824 */ /* 0x040fe200078e0245 */
[----:B------:R-:W-:Y:S01]  /*1e20*/  LEA.HI.X.SX32 R9, R11, R18, 0x1, P4 ;  /* 0x000000120b097211 */ /* 0x000fe200020f0eff */
[----:B-1----:R-:W-:Y:S01]  /*1e30*/  BAR.SYNC.DEFER_BLOCKING 0x0 ;  /* 0x0000000000007b1d */ /* 0x002fe20000010000 */
[----:B------:R-:W-:Y:S01]  /*1e40*/  PRMT R23, RZ, 0x7610, R23 ;  /* 0x00007610ff177816 */ /* 0x000fe20000000017 */
[----:B------:R-:W-:Y:S01]  /*1e50*/  IMAD R71, R72, 0x2, R15 ;  /* 0x0000000248477824 */ /* 0x000fe200078e020f */
[C---:B------:R-:W-:Y:S02]  /*1e60*/  LOP3.LUT R95, R37.reuse, 0x1a, RZ, 0xfc, !PT ;  /* 0x0000001a255f7812 */ /* 0x040fe400078efcff */
[----:B------:R-:W-:-:S02]  /*1e70*/  LOP3.LUT R97, R37, 0xa, RZ, 0xfc, !PT ;  /* 0x0000000a25617812 */ /* 0x000fc400078efcff */
[----:B------:R-:W-:Y:S02]  /*1e80*/  LEA R60, P5, R71, R70, 0x1 ;  /* 0x00000046473c7211 */ /* 0x000fe400078a08ff */
[----:B------:R-:W-:Y:S02]  /*1e90*/  LOP3.LUT R93, R37, 0x18, RZ, 0xfc, !PT ;  /* 0x00000018255d7812 */ /* 0x000fe400078efcff */
[----:B------:R-:W-:Y:S01]  /*1ea0*/  LEA.HI.X.SX32 R61, R71, R18, 0x1, P5 ;  /* 0x00000012473d7211 */ /* 0x000fe200028f0eff */
[----:B------:R-:W2:Y:S01]  /*1eb0*/  @P2 LDG.E.U16 R25, desc[UR26][R8.64] ;  /* 0x0000001a08192981 */ /* 0x000ea2000c1e1500 */
[----:B------:R-:W-:-:S03]  /*1ec0*/  LEA R14, P2, R15, R70, 0x1 ;  /* 0x000000460f0e7211 */ /* 0x000fc600078408ff */
[----:B------:R1:W3:Y:S01]  /*1ed0*/  @P3 LDG.E.U16 R23, desc[UR26][R6.64] ;  /* 0x0000001a06173981 */ /* 0x0002e2000c1e1500 */
[----:B------:R-:W-:Y:S02]  /*1ee0*/  LEA.HI.X.SX32 R15, R15, R18, 0x1, P2 ;  /* 0x000000120f0f7211 */ /* 0x000fe400010f0eff */
[-C--:B------:R-:W-:Y:S02]  /*1ef0*/  ISETP.LT.AND P3, PT, R95, R24.reuse, P0 ;  /* 0x000000185f00720c */ /* 0x080fe40000761270 */
[-C--:B------:R-:W-:Y:S02]  /*1f00*/  ISETP.LT.AND P2, PT, R97, R24.reuse, P0 ;  /* 0x000000186100720c */ /* 0x080fe40000741270 */
[----:B------:R-:W-:Y:S02]  /*1f10*/  ISETP.LT.AND P4, PT, R93, R24, P0 ;  /* 0x000000185d00720c */ /* 0x000fe40000781270 */
[----:B-1----:R-:W-:Y:S02]  /*1f20*/  LEA R6, P5, R125, R70, 0x1 ;  /* 0x000000467d067211 */ /* 0x002fe400078a08ff */
[----:B------:R-:W-:-:S02]  /*1f30*/  PRMT R110, RZ, 0x7610, R110 ;  /* 0x00007610ff6e7816 */ /* 0x000fc4000000006e */
[----:B------:R-:W-:Y:S02]  /*1f40*/  PRMT R112, RZ, 0x7610, R112 ;  /* 0x00007610ff707816 */ /* 0x000fe40000000070 */
[----:B------:R-:W-:Y:S02]  /*1f50*/  LEA.HI.X.SX32 R7, R125, R18, 0x1, P5 ;  /* 0x000000127d077211 */ /* 0x000fe400028f0eff */
[----:B------:R-:W-:Y:S01]  /*1f60*/  PRMT R13, RZ, 0x7610, R13 ;  /* 0x00007610ff0d7816 */ /* 0x000fe2000000000d */
[----:B------:R1:W4:Y:S01]  /*1f70*/  @P3 LDG.E.U16 R110, desc[UR26][R60.64] ;  /* 0x0000001a3c6e3981 */ /* 0x000322000c1e1500 */
[----:B------:R-:W-:-:S03]  /*1f80*/  LEA.HI R101, R0, 0xe, RZ, 0x1a ;  /* 0x0000000e00657811 */ /* 0x000fc600078fd0ff */
[----:B------:R5:W4:Y:S01]  /*1f90*/  @P2 LDG.E.U16 R112, desc[UR26][R6.64] ;  /* 0x0000001a06702981 */ /* 0x000b22000c1e1500 */
[----:B------:R-:W-:Y:S01]  /*1fa0*/  LOP3.LUT R99, R37, 0x12, RZ, 0xfc, !PT ;  /* 0x0000001225637812 */ /* 0x000fe200078efcff */
[----:B------:R-:W-:Y:S02]  /*1fb0*/  IMAD R71, R72, 0x2, R71 ;  /* 0x0000000248477824 */ /* 0x000fe400078e0247 */
[----:B------:R-:W4:Y:S01]  /*1fc0*/  @P4 LDG.E.U16 R13, desc[UR26][R14.64] ;  /* 0x0000001a0e0d4981 */ /* 0x000f22000c1e1500 */
[----:B-1----:R-:W-:Y:S01]  /*1fd0*/  LEA R60, P2, R5, R70, 0x1 ;  /* 0x00000046053c7211 */ /* 0x002fe200078408ff */
[----:B------:R-:W-:Y:S01]  /*1fe0*/  IMAD R12, R101, R72, RZ ;  /* 0x00000048650c7224 */ /* 0x000fe200078e02ff */
[----:B------:R-:W-:Y:S02]  /*1ff0*/  ISETP.LT.AND P4, PT, R99, R24, P0 ;  /* 0x000000186300720c */ /* 0x000fe40000781270 */
[----:B------:R-:W-:Y:S02]  /*2000*/  LEA.HI.X.SX32 R61, R5, R18, 0x1, P2 ;  /* 0x00000012053d7211 */ /* 0x000fe400010f0eff */
[----:B------:R-:W-:-:S02]  /*2010*/  LEA R74, P2, R121, R70, 0x1 ;  /* 0x00000046794a7211 */ /* 0x000fc400078408ff */
[-C--:B------:R-:W-:Y:S02]  /*2020*/  LEA R8, P3, R21, R70.reuse, 0x1 ;  /* 0x0000004615087211 */ /* 0x080fe400078608ff */
[----:B-----5:R-:W-:Y:S02]  /*2030*/  LEA R6, P6, R69, R70, 0x1 ;  /* 0x0000004645067211 */ /* 0x020fe400078c08ff */
[-C--:B------:R-:W-:Y:S02]  /*2040*/  LEA.HI.X.SX32 R75, R121, R18.reuse, 0x1, P2 ;  /* 0x00000012794b7211 */ /* 0x080fe400010f0eff */
[----:B------:R-:W-:Y:S02]  /*2050*/  LEA.HI.X.SX32 R9, R21, R18, 0x1, P3 ;  /* 0x0000001215097211 */ /* 0x000fe400018f0eff */
[----:B------:R-:W-:Y:S02]  /*2060*/  LEA R68, P2, R12, R70, 0x1 ;  /* 0x000000460c447211 */ /* 0x000fe400078408ff */
[----:B------:R-:W-:-:S02]  /*2070*/  LOP3.LUT R81, R37, 0x16, RZ, 0xfc, !PT ;  /* 0x0000001625517812 */ /* 0x000fc400078efcff */
[----:B------:R-:W-:Y:S02]  /*2080*/  LEA R4, P3, R71, R70, 0x1 ;  /* 0x0000004647047211 */ /* 0x000fe400078608ff */
[----:B------:R-:W-:Y:S02]  /*2090*/  LOP3.LUT R85, R37, 0x14, RZ, 0xfc, !PT ;  /* 0x0000001425557812 */ /* 0x000fe400078efcff */
[----:B------:R-:W-:Y:S02]  /*20a0*/  PRMT R108, RZ, 0x7610, R108 ;  /* 0x00007610ff6c7816 */ /* 0x000fe4000000006c */
[-C--:B------:R-:W-:Y:S02]  /*20b0*/  LEA.HI.X.SX32 R7, R69, R18.reuse, 0x1, P6 ;  /* 0x0000001245077211 */ /* 0x080fe400030f0eff */
[----:B------:R-:W-:Y:S02]  /*20c0*/  LEA.HI.X.SX32 R69, R12, R18, 0x1, P2 ;  /* 0x000000120c457211 */ /* 0x000fe400010f0eff */
[----:B------:R-:W-:Y:S01]  /*20d0*/  LEA R62, P5, R63, R70, 0x1 ;  /* 0x000000463f3e7211 */ /* 0x000fe200078a08ff */
[----:B------:R1:W5:Y:S01]  /*20e0*/  @P4 LDG.E.U16 R108, desc[UR26][R8.64] ;  /* 0x0000001a086c4981 */ /* 0x000362000c1e1500 */
[----:B------:R-:W-:-:S02]  /*20f0*/  LEA.HI.X.SX32 R5, R71, R18, 0x1, P3 ;  /* 0x0000001247057211 */ /* 0x000fc400018f0eff */
[-C--:B------:R-:W-:Y:S02]  /*2100*/  ISETP.LT.AND P2, PT, R81, R24.reuse, P0 ;  /* 0x000000185100720c */ /* 0x080fe40000741270 */
[----:B------:R-:W-:Y:S02]  /*2110*/  ISETP.LT.AND P3, PT, R85, R24, P0 ;  /* 0x000000185500720c */ /* 0x000fe40000761270 */
[----:B------:R-:W-:Y:S02]  /*2120*/  LEA.HI.X.SX32 R63, R63, R18, 0x1, P5 ;  /* 0x000000123f3f7211 */ /* 0x000fe400028f0eff */
[----:B-1----:R-:W-:Y:S02]  /*2130*/  LEA R8, P5, R19, R70, 0x1 ;  /* 0x0000004613087211 */ /* 0x002fe400078a08ff */
[----:B------:R-:W-:Y:S02]  /*2140*/  LOP3.LUT R87, R37, 0xc, RZ, 0xfc, !PT ;  /* 0x0000000c25577812 */ /* 0x000fe400078efcff */
[----:B------:R-:W-:-:S02]  /*2150*/  PRMT R78, RZ, 0x7610, R78 ;  /* 0x00007610ff4e7816 */ /* 0x000fc4000000004e */
[----:B------:R-:W-:Y:S02]  /*2160*/  PRMT R116, RZ, 0x7610, R116 ;  /* 0x00007610ff747816 */ /* 0x000fe40000000074 */
[----:B------:R-:W-:Y:S02]  /*2170*/  LEA.HI.X.SX32 R9, R19, R18, 0x1, P5 ;  /* 0x0000001213097211 */ /* 0x000fe400028f0eff */
[-C--:B------:R-:W-:Y:S01]  /*2180*/  ISETP.LT.AND P4, PT, R87, R24.reuse, P0 ;  /* 0x000000185700720c */ /* 0x080fe20000781270 */
[----:B------:R-:W5:Y:S01]  /*2190*/  @P2 LDG.E.U16 R78, desc[UR26][R6.64] ;  /* 0x0000001a064e2981 */ /* 0x000f62000c1e1500 */
[C---:B------:R-:W-:Y:S02]  /*21a0*/  LOP3.LUT R79, R37.reuse, 0x2, RZ, 0xfc, !PT ;  /* 0x00000002254f7812 */ /* 0x040fe400078efcff */
[----:B------:R-:W-:Y:S01]  /*21b0*/  LEA.HI R103, R0, 0x1e, RZ, 0x1a ;  /* 0x0000001e00677811 */ /* 0x000fe200078fd0ff */
[----:B------:R-:W5:Y:S01]  /*21c0*/  @P3 LDG.E.U16 R116, desc[UR26][R8.64] ;  /* 0x0000001a08743981 */ /* 0x000f62000c1e1500 */
[----:B------:R-:W-:-:S02]  /*21d0*/  ISETP.LT.AND P2, PT, R37, R24, P0 ;  /* 0x000000182500720c */ /* 0x000fc40000741270 */
[----:B------:R-:W-:Y:S01]  /*21e0*/  ISETP.LT.AND P3, PT, R79, R24, P0 ;  /* 0x000000184f00720c */ /* 0x000fe20000761270 */
[----:B------:R-:W-:Y:S01]  /*21f0*/  IMAD R14, R103, R72, RZ ;  /* 0x00000048670e7224 */ /* 0x000fe200078e02ff */
[----:B------:R-:W-:Y:S02]  /*2200*/  PRMT R114, RZ, 0x7610, R114 ;  /* 0x00007610ff727816 */ /* 0x000fe40000000072 */
[-C--:B------:R-:W-:Y:S02]  /*2210*/  LEA R66, P5, R67, R70.reuse, 0x1 ;  /* 0x0000004643427211 */ /* 0x080fe400078a08ff */
[----:B------:R-:W-:Y:S02]  /*2220*/  PRMT R15, RZ, 0x7610, R15 ;  /* 0x00007610ff0f7816 */ /* 0x000fe4000000000f */
[----:B------:R-:W-:Y:S01]  /*2230*/  PRMT R120, RZ, 0x7610, R120 ;  /* 0x00007610ff787816 */ /* 0x000fe20000000078 */
[----:B------:R1:W5:Y:S01]  /*2240*/  @P4 LDG.E.U16 R114, desc[UR26][R74.64] ;  /* 0x0000001a4a724981 */ /* 0x000362000c1e1500 */
[----:B------:R-:W-:-:S02]  /*2250*/  LEA R64, P6, R65, R70, 0x1 ;  /* 0x0000004641407211 */ /* 0x000fc400078c08ff */
[----:B------:R-:W-:Y:S01]  /*2260*/  LEA.HI.X.SX32 R67, R67, R18, 0x1, P5 ;  /* 0x0000001243437211 */ /* 0x000fe200028f0eff */
[----:B------:R-:W5:Y:S01]  /*2270*/  @P2 LDG.E.U16 R15, desc[UR26][R60.64] ;  /* 0x0000001a3c0f2981 */ /* 0x000f62000c1e1500 */
[C---:B------:R-:W-:Y:S02]  /*2280*/  LOP3.LUT R83, R37.reuse, 0x1c, RZ, 0xfc, !PT ;  /* 0x0000001c25537812 */ /* 0x040fe400078efcff */
[----:B------:R-:W-:Y:S01]  /*2290*/  LEA R70, P5, R14, R70, 0x1 ;  /* 0x000000460e467211 */ /* 0x000fe200078a08ff */
[----:B------:R-:W5:Y:S01]  /*22a0*/  @P3 LDG.E.U16 R120, desc[UR26][R62.64] ;  /* 0x0000001a3e783981 */ /* 0x000f62000c1e1500 */
[C---:B------:R-:W-:Y:S02]  /*22b0*/  LOP3.LUT R77, R37.reuse, 0x4, RZ, 0xfc, !PT ;  /* 0x00000004254d7812 */ /* 0x040fe400078efcff */
[----:B-1----:R-:W-:Y:S02]  /*22c0*/  LOP3.LUT R75, R37, 0x6, RZ, 0xfc, !PT ;  /* 0x00000006254b7812 */ /* 0x002fe400078efcff */
[----:B------:R-:W-:-:S02]  /*22d0*/  LEA.HI.X.SX32 R65, R65, R18, 0x1, P6 ;  /* 0x0000001241417211 */ /* 0x000fc400030f0eff */
[----:B------:R-:W-:Y:S02]  /*22e0*/  ISETP.LT.AND P6, PT, R83, R24, P0 ;  /* 0x000000185300720c */ /* 0x000fe400007c1270 */
[----:B------:R-:W-:Y:S02]  /*22f0*/  LEA.HI.X.SX32 R71, R14, R18, 0x1, P5 ;  /* 0x000000120e477211 */ /* 0x000fe400028f0eff */
[-C--:B------:R-:W-:Y:S02]  /*2300*/  ISETP.LT.AND P2, PT, R77, R24.reuse, P0 ;  /* 0x000000184d00720c */ /* 0x080fe40000741270 */
[-C--:B------:R-:W-:Y:S02]  /*2310*/  ISETP.LT.AND P3, PT, R75, R24.reuse, P0 ;  /* 0x000000184b00720c */ /* 0x080fe40000761270 */
[-C--:B------:R-:W-:Y:S02]  /*2320*/  ISETP.LT.AND P4, PT, R101, R24.reuse, P0 ;  /* 0x000000186500720c */ /* 0x080fe40000781270 */
[----:B------:R-:W-:-:S02]  /*2330*/  ISETP.LT.AND P5, PT, R103, R24, P0 ;  /* 0x000000186700720c */ /* 0x000fc400007a1270 */
[----:B------:R-:W-:Y:S02]  /*2340*/  ISETP.LT.AND P0, PT, R36, R24, P0 ;  /* 0x000000182400720c */ /* 0x000fe40000701270 */
[----:B------:R-:W-:Y:S02]  /*2350*/  PRMT R118, RZ, 0x7610, R118 ;  /* 0x00007610ff767816 */ /* 0x000fe40000000076 */
[----:B------:R-:W-:Y:S02]  /*2360*/  PRMT R80, RZ, 0x7610, R80 ;  /* 0x00007610ff507816 */ /* 0x000fe40000000050 */
[----:B------:R-:W-:Y:S02]  /*2370*/  PRMT R82, RZ, 0x7610, R82 ;  /* 0x00007610ff527816 */ /* 0x000fe40000000052 */
[----:B------:R-:W-:Y:S01]  /*2380*/  PRMT R84, RZ, 0x7610, R84 ;  /* 0x00007610ff547816 */ /* 0x000fe20000000054 */
[----:B------:R1:W5:Y:S01]  /*2390*/  @P6 LDG.E.U16 R118, desc[UR26][R4.64] ;  /* 0x0000001a04766981 */ /* 0x000362000c1e1500 */
[----:B------:R-:W-:-:S02]  /*23a0*/  PRMT R86, RZ, 0x7610, R86 ;  /* 0x00007610ff567816 */ /* 0x000fc40000000056 */
[----:B------:R-:W-:Y:S01]  /*23b0*/  PRMT R105, RZ, 0x7610, R105 ;  /* 0x00007610ff697816 */ /* 0x000fe20000000069 */
[----:B------:R-:W5:Y:S01]  /*23c0*/  @P2 LDG.E.U16 R80, desc[UR26][R64.64] ;  /* 0x0000001a40502981 */ /* 0x000f62000c1e1500 */
[----:B------:R-:W-:Y:S02]  /*23d0*/  PRMT R107, RZ, 0x7610, R107 ;  /* 0x00007610ff6b7816 */ /* 0x000fe4000000006b */
[----:B------:R-:W-:Y:S01]  /*23e0*/  PRMT R109, RZ, 0x7610, R109 ;  /* 0x00007610ff6d7816 */ /* 0x000fe2000000006d */
[----:B------:R-:W5:Y:S01]  /*23f0*/  @P3 LDG.E.U16 R82, desc[UR26][R66.64] ;  /* 0x0000001a42523981 */ /* 0x000f62000c1e1500 */
[----:B------:R-:W-:Y:S02]  /*2400*/  PRMT R111, RZ, 0x7610, R111 ;  /* 0x00007610ff6f7816 */ /* 0x000fe4000000006f */
[----:B------:R-:W-:Y:S01]  /*2410*/  PRMT R113, RZ, 0x7610, R113 ;  /* 0x00007610ff717816 */ /* 0x000fe20000000071 */
[----:B------:R-:W5:Y:S01]  /*2420*/  @P4 LDG.E.U16 R84, desc[UR26][R68.64] ;  /* 0x0000001a44544981 */ /* 0x000f62000c1e1500 */
        /* <DEDUP_REMOVED lines=15> */
[----:B------:R-:W-:-:S03]  /*2520*/  PRMT R102, RZ, 0x7610, R102 ;  /* 0x00007610ff667816 */ /* 0x000fc60000000066 */
[----:B------:R-:W5:Y:S04]  /*2530*/  @P0 LDG.E.U16 R113, desc[UR26][R44.64] ;  /* 0x0000001a2c710981 */ /* 0x000f68000c1e1500 */
        /* <DEDUP_REMOVED lines=10> */
[----:B------:R-:W5:Y:S01]  /*25e0*/  @P0 LDG.E.U16 R102, desc[UR26][R58.64] ;  /* 0x0000001a3a660981 */ /* 0x000f62000c1e1500 */
[----:B-1----:R-:W-:-:S02]  /*25f0*/  SHF.R.S32.HI R4, RZ, 0x6, R0 ;  /* 0x00000006ff047819 */ /* 0x002fc40000011400 */
[----:B------:R-:W-:Y:S02]  /*2600*/  SHF.R.S32.HI R6, RZ, 0x1f, R17 ;  /* 0x0000001fff067819 */ /* 0x000fe40000011411 */
[----:B------:R-:W-:Y:S01]  /*2610*/  SGXT R4, R4, 0x1 ;  /* 0x000000010404781a */ /* 0x000fe20000000200 */
[----:B------:R-:W-:Y:S01]  /*2620*/  IMAD.SHL.U32 R74, R0, 0x2, RZ ;  /* 0x00000002004a7824 */ /* 0x000fe200078e00ff */
[----:B------:R-:W-:Y:S02]  /*2630*/  SHF.L.U64.HI R17, R17, 0x1, R6 ;  /* 0x0000000111117819 */ /* 0x000fe40000010206 */
[----:B------:R-:W-:Y:S02]  /*2640*/  LOP3.LUT R5, R4, 0x90, RZ, 0xc0, !PT ;  /* 0x0000009004057812 */ /* 0x000fe400078ec0ff */
[----:B------:R-:W-:Y:S02]  /*2650*/  SHF.R.S32.HI R6, RZ, 0x1f, R125 ;  /* 0x0000001fff067819 */ /* 0x000fe4000001147d */
[----:B------:R-:W-:-:S02]  /*2660*/  LEA R12, P3, R125, R16, 0x1 ;  /* 0x000000107d0c7211 */ /* 0x000fc400078608ff */
[----:B------:R-:W-:Y:S02]  /*2670*/  LOP3.LUT R74, R5, 0x7e, R74, 0x78, !PT ;  /* 0x0000007e054a7812 */ /* 0x000fe400078e784a */
[----:B------:R-:W-:Y:S02]  /*2680*/  SHF.R.S32.HI R4, RZ, 0x1f, R123 ;  /* 0x0000001fff047819 */ /* 0x000fe4000001147b */
[-C--:B------:R-:W-:Y:S02]  /*2690*/  LEA R14, P2, R123, R16.reuse, 0x1 ;  /* 0x000000107b0e7211 */ /* 0x080fe400078408ff */
[----:B------:R-:W-:Y:S02]  /*26a0*/  LEA.HI.X R5, R125, R17, R6, 0x1, P3 ;  /* 0x000000117d057211 */ /* 0x000fe400018f0c06 */
[----:B------:R-:W-:Y:S02]  /*26b0*/  SHF.R.S32.HI R18, RZ, 0x1f, R11 ;  /* 0x0000001fff127819 */ /* 0x000fe4000001140b */
[----:B------:R-:W-:-:S02]  /*26c0*/  LEA R8, P3, R11, R16, 0x1 ;  /* 0x000000100b087211 */ /* 0x000fc400078608ff */
[----:B------:R-:W-:Y:S02]  /*26d0*/  ISETP.NE.U32.AND P0, PT, R10, RZ, PT ;  /* 0x000000ff0a00720c */ /* 0x000fe40003f05070 */
[----:B------:R-:W-:Y:S01]  /*26e0*/  LEA.HI.X R4, R123, R17, R4, 0x1, P2 ;  /* 0x000000117b047211 */ /* 0x000fe200010f0c04 */
[----:B------:R-:W-:-:S04]  /*26f0*/  @!UP1 UIADD3 UR4, UPT, UPT, -UR4, 0x100000, URZ ;  /* 0x0010000004049890 */ /* 0x000fc8000fffe1ff */
[----:B------:R-:W-:Y:S02]  /*2700*/  @!UP1 USHF.L.U32 UR5, UR4, 0xb, URZ ;  /* 0x0000000b04059899 */ /* 0x000fe400080006ff */
[----:B------:R-:W-:Y:S01]  /*2710*/  @!UP1 USHF.L.U32 UR4, UR4, 0x1, URZ ;  /* 0x0000000104049899 */ /* 0x000fe200080006ff */
[----:B------:R-:W-:Y:S02]  /*2720*/  SHF.R.S32.HI R6, RZ, 0x1f, R121 ;  /* 0x0000001fff067819 */ /* 0x000fe40000011479 */
[----:B------:R-:W-:Y:S02]  /*2730*/  LEA R10, P2, R121, R16, 0x1 ;  /* 0x00000010790a7211 */ /* 0x000fe400078408ff */
[----:B------:R-:W-:Y:S01]  /*2740*/  LEA.HI.X R9, R11, R17, R18, 0x1, P3 ;  /* 0x000000110b097211 */ /* 0x000fe200018f0c12 */
[----:B------:R-:W-:Y:S01]  /*2750*/  IMAD R18, R81, R72, RZ ;  /* 0x0000004851127224 */ /* 0x000fe200078e02ff */
[----:B------:R-:W-:Y:S02]  /*2760*/  SHF.R.S32.HI R106, RZ, 0x1f, R19 ;  /* 0x0000001fff6a7819 */ /* 0x000fe40000011413 */
[----:B------:R-:W-:-:S02]  /*2770*/  LEA R11, P3, R19, R16, 0x1 ;  /* 0x00000010130b7211 */ /* 0x000fc400078608ff */
[-C--:B------:R-:W-:Y:S01]  /*2780*/  LEA.HI.X R7, R121, R17.reuse, R6, 0x1, P2 ;  /* 0x0000001179077211 */ /* 0x080fe200010f0c06 */
[----:B------:R-:W-:Y:S01]  /*2790*/  IMAD R122, R93, R72, RZ ;  /* 0x000000485d7a7224 */ /* 0x000fe200078e02ff */
[----:B------:R-:W-:Y:S02]  /*27a0*/  SHF.R.S32.HI R104, RZ, 0x1f, R21 ;  /* 0x0000001fff687819 */ /* 0x000fe40000011415 */
[----:B------:R-:W-:Y:S02]  /*27b0*/  LEA R6, P2, R21, R16, 0x1 ;  /* 0x0000001015067211 */ /* 0x000fe400078408ff */
[-C--:B------:R-:W-:Y:S01]  /*27c0*/  LEA.HI.X R106, R19, R17.reuse, R106, 0x1, P3 ;  /* 0x00000011136a7211 */ /* 0x080fe200018f0c6a */
[----:B------:R-:W-:Y:S01]  /*27d0*/  IMAD.SHL.U32 R19, R18, 0x2, RZ ;  /* 0x0000000212137824 */ /* 0x000fe200078e00ff */
[----:B------:R-:W-:Y:S01]  /*27e0*/  VOTEU.ALL UP1, P1 ;  /* 0x0000000000ff7886 */ /* 0x000fe20000820000 */
[----:B------:R-:W-:Y:S01]  /*27f0*/  LEA.HI.X R104, R21, R17, R104, 0x1, P2 ;  /* 0x0000001115687211 */ /* 0x000fe200010f0c68 */
[----:B------:R-:W-:-:S02]  /*2800*/  IMAD.SHL.U32 R21, R122, 0x2, RZ ;  /* 0x000000027a157824 */ /* 0x000fc400078e00ff */
[--C-:B------:R-:W-:Y:S01]  /*2810*/  IADD3 R22, P4, P5, R19, UR16, R16.reuse ;  /* 0x0000001013167c10 */ /* 0x100fe2000fd9e010 */
[----:B------:R0:W1:Y:S01]  /*2820*/  @!UP1 SYNCS.EXCH.64 URZ, [UR13+0x4008], UR4 ;  /* 0x004008040dff95b2 */ /* 0x0000620008000100 */
[----:B------:R-:W-:Y:S01]  /*2830*/  IMAD R19, R95, R72, RZ ;  /* 0x000000485f137224 */ /* 0x000fe200078e02ff */
[----:B------:R-:W-:Y:S01]  /*2840*/  IADD3 R20, P2, P3, R21, UR16, R16 ;  /* 0x0000001015147c10 */ /* 0x000fe2000fb5e010 */
[----:B------:R-:W-:-:S04]  /*2850*/  IMAD.HI R18, R18, 0x2, RZ ;  /* 0x0000000212127827 */ /* 0x000fc800078e02ff */
[----:B------:R-:W-:Y:S02]  /*2860*/  IMAD.SHL.U32 R21, R19, 0x2, RZ ;  /* 0x0000000213157824 */ /* 0x000fe400078e00ff */
[----:B------:R-:W-:Y:S01]  /*2870*/  IMAD.HI R122, R122, 0x2, RZ ;  /* 0x000000027a7a7827 */ /* 0x000fe200078e02ff */
[----:B------:R-:W-:Y:S01]  /*2880*/  LOP3.LUT R123, R74, 0x60, RZ, 0x3c, !PT ;  /* 0x000000604a7b7812 */ /* 0x000fe200078e3cff */
[----:B--2---:R2:W-:Y:S04]  /*2890*/  STS.U16 [R74+UR13+0x800], R25 ;  /* 0x000800194a007988 */ /* 0x0045e8000800040d */
[----:B---3--:R3:W-:Y:S01]  /*28a0*/  STS.U16 [R74+UR13+0x400], R23 ;  /* 0x000400174a007988 */ /* 0x0087e2000800040d */
[----:B--2---:R-:W-:-:S04]  /*28b0*/  IMAD R25, R83, R72, RZ ;  /* 0x0000004853197224 */ /* 0x004fc800078e02ff */
[C---:B------:R-:W-:Y:S01]  /*28c0*/  IMAD.SHL.U32 R121, R25.reuse, 0x2, RZ ;  /* 0x0000000219797824 */ /* 0x040fe200078e00ff */
[--C-:B---3--:R-:W-:Y:S01]  /*28d0*/  IADD3.X R23, PT, PT, R18, UR17, R17.reuse, P4, P5 ;  /* 0x0000001112177c10 */ /* 0x108fe2000a7ea411 */
[----:B------:R-:W-:Y:S01]  /*28e0*/  IMAD.HI R124, R25, 0x2, RZ ;  /* 0x00000002197c7827 */ /* 0x000fe200078e02ff */
[--C-:B------:R-:W-:Y:S02]  /*28f0*/  IADD3 R18, P5, P4, R21, UR16, R16.reuse ;  /* 0x0000001015127c10 */ /* 0x100fe4000fcbe010 */
[----:B------:R-:W-:Y:S02]  /*2900*/  IADD3.X R21, PT, PT, R122, UR17, R17, P2, P3 ;  /* 0x000000117a157c10 */ /* 0x000fe400097e6411 */
[----:B------:R-:W-:Y:S02]  /*2910*/  IADD3 R16, P2, P3, R121, UR16, R16 ;  /* 0x0000001079107c10 */ /* 0x000fe4000fb5e010 */
[C---:B------:R-:W-:Y:S02]  /*2920*/  LOP3.LUT R25, R74.reuse, 0x20, RZ, 0x3c, !PT ;  /* 0x000000204a197812 */ /* 0x040fe400078e3cff */
[----:B------:R-:W-:Y:S01]  /*2930*/  LOP3.LUT R121, R74, 0x40, RZ, 0x3c, !PT ;  /* 0x000000404a797812 */ /* 0x000fe200078e3cff */
[----:B----4-:R2:W-:Y:S01]  /*2940*/  STS.U16 [R74+UR13+0xc00], R13 ;  /* 0x000c000d4a007988 */ /* 0x0105e2000800040d */
[----:B------:R-:W-:Y:S01]  /*2950*/  IMAD.HI R122, R19, 0x2, RZ ;  /* 0x00000002137a7827 */ /* 0x000fe200078e02ff */
[----:B------:R-:W-:-:S02]  /*2960*/  IADD3 R14, P6, PT, R14, UR16, RZ ;  /* 0x000000100e0e7c10 */ /* 0x000fc4000ffde0ff */
[----:B------:R-:W-:Y:S02]  /*2970*/  SHF.R.S32.HI R125, RZ, 0x1f, R76 ;  /* 0x0000001fff7d7819 */ /* 0x000fe4000001144c */
[--C-:B------:R-:W-:Y:S02]  /*2980*/  IADD3.X R19, PT, PT, R122, UR17, R17.reuse, P5, P4 ;  /* 0x000000117a137c10 */ /* 0x100fe4000afe8411 */
[----:B------:R-:W-:Y:S02]  /*2990*/  IADD3.X R17, PT, PT, R124, UR17, R17, P2, P3 ;  /* 0x000000117c117c10 */ /* 0x000fe400097e6411 */
[----:B------:R-:W-:Y:S02]  /*29a0*/  IADD3 R10, P4, PT, R10, UR16, RZ ;  /* 0x000000100a0a7c10 */ /* 0x000fe4000ff9e0ff */
[----:B------:R-:W-:Y:S02]  /*29b0*/  IADD3 R6, P2, PT, R6, UR16, RZ ;  /* 0x0000001006067c10 */ /* 0x000fe4000ff5e0ff */
[----:B------:R-:W-:-:S02]  /*29c0*/  LEA.HI R125, R125, R76, RZ, 0x5 ;  /* 0x0000004c7d7d7211 */ /* 0x000fc400078f28ff */
[----:B------:R-:W-:Y:S02]  /*29d0*/  IADD3 R12, P5, PT, R12, UR16, RZ ;  /* 0x000000100c0c7c10 */ /* 0x000fe4000ffbe0ff */
[----:B------:R-:W-:Y:S01]  /*29e0*/  IADD3 R8, P3, PT, R8, UR16, RZ ;  /* 0x0000001008087c10 */ /* 0x000fe2000ff7e0ff */
[----:B------:R-:W-:Y:S01]  /*29f0*/  UMOV UR6, URZ ;  /* 0x000000ff00067c82 */ /* 0x000fe20008000000 */
[----:B--2---:R-:W-:Y:S02]  /*2a00*/  IADD3.X R13, PT, PT, R5, UR17, RZ, P5, !PT ;  /* 0x00000011050d7c10 */ /* 0x004fe4000affe4ff */
[----:B------:R-:W-:Y:S01]  /*2a10*/  IADD3.X R9, PT, PT, R9, UR17, RZ, P3, !PT ;  /* 0x0000001109097c10 */ /* 0x000fe20009ffe4ff */
[----:B------:R-:W-:Y:S01]  /*2a20*/  IMAD.SHL.U32 R73, R73, 0x20, RZ ;  /* 0x0000002049497824 */ /* 0x000fe200078e00ff */
[----:B-----5:R2:W-:Y:S04]  /*2a30*/  STS.U16 [R74+UR13], R15 ;  /* 0x0000000f4a007988 */ /* 0x0205e8000800040d */
[----:B------:R-:W-:Y:S04]  /*2a40*/  STS.U16 [R25+UR13+0xd00], R110 ;  /* 0x000d006e19007988 */ /* 0x000fe8000800040d */
[----:B------:R-:W-:Y:S04]  /*2a50*/  STS.U16 [R25+UR13+0x500], R112 ;  /* 0x0005007019007988 */ /* 0x000fe8000800040d */
[----:B------:R-:W-:Y:S04]  /*2a60*/  STS.U16 [R25+UR13+0x900], R108 ;  /* 0x0009006c19007988 */ /* 0x000fe8000800040d */
[----:B------:R-:W-:Y:S04]  /*2a70*/  STS.U16 [R25+UR13+0x100], R120 ;  /* 0x0001007819007988 */ /* 0x000fe8000800040d */
[----:B------:R-:W-:Y:S04]  /*2a80*/  STS.U16 [R121+UR13+0x600], R114 ;  /* 0x0006007279007988 */ /* 0x000fe8000800040d */
[----:B------:R-:W-:Y:S04]  /*2a90*/  STS.U16 [R121+UR13+0xa00], R116 ;  /* 0x000a007479007988 */ /* 0x000fe8000800040d */
[----:B------:R-:W-:Y:S04]  /*2aa0*/  STS.U16 [R121+UR13+0xe00], R118 ;  /* 0x000e007679007988 */ /* 0x000fe8000800040d */
[----:B------:R-:W-:Y:S04]  /*2ab0*/  STS.U16 [R121+UR13+0x200], R80 ;  /* 0x0002005079007988 */ /* 0x000fe8000800040d */
[----:B------:R3:W-:Y:S04]  /*2ac0*/  STS.U16 [R123+UR13+0xb00], R78 ;  /* 0x000b004e7b007988 */ /* 0x0007e8000800040d */
[----:B------:R-:W-:Y:S04]  /*2ad0*/  STS.U16 [R123+UR13+0x300], R82 ;  /* 0x000300527b007988 */ /* 0x000fe8000800040d */
[----:B------:R-:W-:Y:S04]  /*2ae0*/  STS.U16 [R123+UR13+0x700], R84 ;  /* 0x000700547b007988 */ /* 0x000fe8000800040d */
[----:B------:R-:W-:Y:S04]  /*2af0*/  STS.U16 [R123+UR13+0xf00], R86 ;  /* 0x000f00567b007988 */ /* 0x000fe8000800040d */
[----:B------:R4:W-:Y:S04]  /*2b00*/  STS.U16 [R74+UR13+0x1000], R105 ;  /* 0x001000694a007988 */ /* 0x0009e8000800040d */
        /* <DEDUP_REMOVED lines=14> */
[----:B------:R0:W-:Y:S01]  /*2bf0*/  STS.U16 [R25+UR13+0x1f00], R102 ;  /* 0x001f006619007988 */ /* 0x0001e2000800040d */
[----:B-1----:R1:W-:Y:S06]  /*2c00*/  MEMBAR.ALL.CTA ;  /* 0x0000000000007992 */ /* 0x0023ec0000008000 */
[----:B-1----:R-:W1:Y:S01]  /*2c10*/  FENCE.VIEW.ASYNC.S ;  /* 0x00000000000073c6 */ /* 0x002e620000000000 */
[----:B--2---:R-:W-:Y:S01]  /*2c20*/  IADD3.X R15, PT, PT, R4, UR17, RZ, P6, !PT ;  /* 0x00000011040f7c10 */ /* 0x004fe2000b7fe4ff */
[----:B-1----:R-:W-:Y:S01]  /*2c30*/  BAR.SYNC.DEFER_BLOCKING 0x0 ;  /* 0x0000000000007b1d */ /* 0x002fe20000010000 */
[----:B------:R-:W-:-:S02]  /*2c40*/  IADD3 R4, P6, PT, R11, UR16, RZ ;  /* 0x000000100b047c10 */ /* 0x000fc4000ffde0ff */
[----:B------:R-:W-:Y:S02]  /*2c50*/  IADD3.X R11, PT, PT, R7, UR17, RZ, P4, !PT ;  /* 0x00000011070b7c10 */ /* 0x000fe4000a7fe4ff */
[----:B------:R-:W-:Y:S02]  /*2c60*/  IADD3.X R7, PT, PT, R104, UR17, RZ, P2, !PT ;  /* 0x0000001168077c10 */ /* 0x000fe400097fe4ff */
[----:B------:R-:W-:Y:S02]  /*2c70*/  ISETP.LT.OR P2, PT, R76, 0x20, P0 ;  /* 0x000000204c00780c */ /* 0x000fe40000741670 */
[----:B---3--:R-:W-:-:S04]  /*2c80*/  SHF.R.S32.HI R78, RZ, 0x5, R125 ;  /* 0x00000005ff4e7819 */ /* 0x008fc8000001147d */
[----:B------:R-:W-:Y:S01]  /*2c90*/  VIMNMX R78, PT, PT, R78, 0x1, !PT ;  /* 0x000000014e4e7848 */ /* 0x000fe20007fe0100 */
[----:B----4-:R-:W-:Y:S01]  /*2ca0*/  IMAD.SHL.U32 R105, R72, 0x20, RZ ;  /* 0x0000002048697824 */ /* 0x010fe200078e00ff */
[----:B------:R-:W-:-:S03]  /*2cb0*/  IADD3.X R5, PT, PT, R106, UR17, RZ, P6, !PT ;  /* 0x000000116a057c10 */ /* 0x000fc6000b7fe4ff */
[----:B------:R-:W-:-:S05]  /*2cc0*/  VIADD R72, R78, 0xffffffff ;  /* 0xffffffff4e487836 */ /* 0x000fca0000000000 */
[----:B------:R-:W-:Y:S01]  /*2cd0*/  ISETP.NE.U32.AND P3, PT, R72, RZ, PT ;  /* 0x000000ff4800720c */ /* 0x000fe20003f65070 */
[----:B0-----:R-:W-:-:S12]  /*2ce0*/  @P2 BRA `(.L_x_6) ;  /* 0x0000000000682947 */ /* 0x001fd80003800000 */
[----:B------:R-:W-:Y:S02]  /*2cf0*/  UIADD3 UR4, UPT, UPT, UR13, 0x1000, URZ ;  /* 0x000010000d047890 */ /* 0x000fe4000fffe0ff */
[----:B------:R-:W-:Y:S02]  /*2d00*/  USHF.R.U32.HI UR8, URZ, 0x4, UR13 ;  /* 0x00000004ff087899 */ /* 0x000fe4000801160d */
[----:B------:R-:W-:Y:S02]  /*2d10*/  USHF.R.U32.HI UR4, URZ, 0x4, UR4 ;  /* 0x00000004ff047899 */ /* 0x000fe40008011604 */
[----:B------:R-:W-:Y:S02]  /*2d20*/  USGXT.U32 UR8, UR8, 0xe ;  /* 0x0000000e0808789a */ /* 0x000fe40008000000 */
[----:B------:R-:W-:Y:S01]  /*2d30*/  USGXT.U32 UR10, UR4, 0xe ;  /* 0x0000000e040a789a */ /* 0x000fe20008000000 */
[----:B------:R-:W-:Y:S01]  /*2d40*/  UMOV UR16, 0x80 ;  /* 0x0000008000107882 */ /* 0x000fe20000000000 */
[----:B------:R-:W-:Y:S01]  /*2d50*/  UMOV UR17, 0x40004040 ;  /* 0x4000404000117882 */ /* 0x000fe20000000000 */
[----:B------:R-:W-:Y:S01]  /*2d60*/  UMOV UR18, 0xfffffffe ;  /* 0xfffffffe00127882 */ /* 0x000fe20000000000 */
[----:B------:R-:W-:Y:S01]  /*2d70*/  UMOV UR19, 0x7fffbfdf ;  /* 0x7fffbfdf00137882 */ /* 0x000fe20000000000 */
[----:B------:R-:W-:Y:S01]  /*2d80*/  UMOV UR9, URZ ;  /* 0x000000ff00097c82 */ /* 0x000fe20008000000 */
[----:B------:R-:W-:Y:S01]  /*2d90*/  UMOV UR11, URZ ;  /* 0x000000ff000b7c82 */ /* 0x000fe20008000000 */
[----:B------:R-:W-:-:S02]  /*2da0*/  UIADD3.64 UR16, UPT, UPT, UR8, UR16, URZ ;  /* 0x0000001008107297 */ /* 0x000fc4000fffe0ff */
[----:B------:R-:W-:Y:S01]  /*2db0*/  UIADD3.64 UR18, UPT, UPT, UR10, -UR18, URZ ;  /* 0x800000120a127297 */ /* 0x000fe2000fffe0ff */
[----:B------:R-:W-:Y:S01]  /*2dc0*/  UMOV UR20, 0x0 ;  /* 0x0000000000147882 */ /* 0x000fe20000000000 */
[----:B------:R-:W-:Y:S01]  /*2dd0*/  UMOV UR21, 0x4108490 ;  /* 0x0410849000157882 */ /* 0x000fe20000000000 */
[----:B------:R-:W-:Y:S01]  /*2de0*/  UMOV UR4, UR7 ;  /* 0x0000000700047c82 */ /* 0x000fe20008000000 */
[----:B------:R-:W-:Y:S01]  /*2df0*/  UMOV UR5, URZ ;  /* 0x000000ff00057c82 */ /* 0x000fe20008000000 */
[----:B------:R-:W-:Y:S01]  /*2e00*/  UMOV UR9, 0x40004040 ;  /* 0x4000404000097882 */ /* 0x000fe20000000000 */
[----:B------:R-:W-:Y:S01]  /*2e10*/  UMOV UR11, 0x80004020 ;  /* 0x80004020000b7882 */ /* 0x000fe20000000000 */
[----:B------:R-:W-:Y:S01]  /*2e20*/  UMOV UR22, 0x0 ;  /* 0x0000000000167882 */ /* 0x000fe20000000000 */
[----:B------:R-:W-:Y:S01]  /*2e30*/  UMOV UR23, 0x4108490 ;  /* 0x0410849000177882 */ /* 0x000fe20000000000 */
[----:B------:R-:W-:Y:S01]  /*2e40*/  UMOV UR4, UR4 ;  /* 0x0000000400047c82 */ /* 0x000fe20008000000 */
[----:B------:R0:W-:Y:S01]  /*2e50*/  UTCHMMA gdesc[UR8], gdesc[UR10], tmem[UR12], tmem[UR20], idesc[UR21], !UPT ;  /* 0x00ff140a080075ea */ /* 0x0001e2000f80000c */
[----:B------:R0:W-:Y:S01]  /*2e60*/  UTCHMMA gdesc[UR16], gdesc[UR18], tmem[UR12], tmem[UR22], idesc[UR23], UPT ;  /* 0x00ff1612100075ea */ /* 0x0001e2000b80000c */
[----:B------:R0:W-:Y:S01]  /*2e70*/  UTCBAR [UR4], URZ ;  /* 0x000000ff040073e9 */ /* 0x0001e200080000ff */
[----:B------:R-:W-:Y:S01]  /*2e80*/  NOP ;  /* 0x0000000000007918 */ /* 0x000fe20000000000 */
.L_x_6:
[----:B------:R-:W-:Y:S05]  /*2e90*/  @!P3 BRA `(.L_x_7) ;  /* 0x0000000c001cb947 */ /* 0x000fea0003800000 */
[----:B0-----:R-:W-:Y:S01]  /*2ea0*/  UIADD3 UR4, UPT, UPT, UR13, 0x2000, URZ ;  /* 0x000020000d047890 */ /* 0x001fe2000fffe0ff */
[----:B------:R-:W-:Y:S01]  /*2eb0*/  VIADD R24, R24, 0xffffffe0 ;  /* 0xffffffe018187836 */ /* 0x000fe20000000000 */
        /* <DEDUP_REMOVED lines=14> */
[----:B------:R-:W-:-:S10]  /*2fa0*/  UMOV UR4, URZ ;  /* 0x000000ff00047c82 */ /* 0x000fd40008000000 */
.L_x_10:
[----:B------:R-:W-:Y:S01]  /*2fb0*/  USHF.L.U32 UR6, UR6, 0x1f, URZ ;  /* 0x0000001f06067899 */ /* 0x000fe200080006ff */
[----:B------:R-:W-:Y:S01]  /*2fc0*/  IMAD.WIDE R20, R105, 0x2, R20 ;  /* 0x0000000269147825 */ /* 0x000fe200078e0214 */
[-C--:B------:R-:W-:Y:S02]  /*2fd0*/  ISETP.GE.AND P5, PT, R37, R24.reuse, PT ;  /* 0x000000182500720c */ /* 0x080fe40003fa6270 */
[-C--:B------:R-:W-:Y:S01]  /*2fe0*/  ISETP.GE.AND P4, PT, R89, R24.reuse, PT ;  /* 0x000000185900720c */ /* 0x080fe20003f86270 */
[----:B------:R-:W-:Y:S01]  /*2ff0*/  IMAD.WIDE R8, R105, 0x2, R8 ;  /* 0x0000000269087825 */ /* 0x000fe200078e0208 */
[-C--:B------:R-:W-:Y:S02]  /*3000*/  ISETP.GE.AND P3, PT, R91, R24.reuse, PT ;  /* 0x000000185b00720c */ /* 0x080fe40003f66270 */
[----:B------:R-:W-:Y:S01]  /*3010*/  ISETP.GE.AND P2, PT, R93, R24, PT ;  /* 0x000000185d00720c */ /* 0x000fe20003f46270 */
[----:B0-----:R-:W-:Y:S01]  /*3020*/  IMAD.U32 R78, RZ, RZ, UR6 ;  /* 0x00000006ff4e7e24 */ /* 0x001fe2000f8e00ff */
[----:B------:R-:W-:Y:S01]  /*3030*/  PRMT R107, RZ, 0x7610, R107 ;  /* 0x00007610ff6b7816 */ /* 0x000fe2000000006b */
[C---:B------:R-:W-:Y:S01]  /*3040*/  IMAD.WIDE R14, R105.reuse, 0x2, R14 ;  /* 0x00000002690e7825 */ /* 0x040fe200078e020e */
[----:B------:R-:W-:Y:S01]  /*3050*/  PRMT R109, RZ, 0x7610, R109 ;  /* 0x00007610ff6d7816 */ /* 0x000fe2000000006d */
[----:B------:R-:W0:Y:S01]  /*3060*/  SYNCS.PHASECHK.TRANS64.TRYWAIT P6, [UR15], R78 ;  /* 0x0000004eff0075a7 */ /* 0x000e2200080c110f */
[----:B------:R-:W-:Y:S01]  /*3070*/  PRMT R111, RZ, 0x7610, R111 ;  /* 0x00007610ff6f7816 */ /* 0x000fe2000000006f */
[----:B------:R-:W-:Y:S01]  /*3080*/  IMAD.WIDE R60, R105, 0x2, R60 ;  /* 0x00000002693c7825 */ /* 0x000fe200078e023c */
[----:B------:R-:W-:Y:S01]  /*3090*/  PRMT R113, RZ, 0x7610, R113 ;  /* 0x00007610ff717816 */ /* 0x000fe20000000071 */
[----:B0-----:R-:W-:Y:S06]  /*30a0*/  @!P6 BRA `(.L_x_8) ;  /* 0x0000001c0074e947 */ /* 0x001fec0003800000 */
.L_x_16:
[----:B------:R-:W2:Y:S04]  /*30b0*/  @!P5 LDG.E.U16 R107, desc[UR26][R60.64] ;  /* 0x0000001a3c6bd981 */ /* 0x000ea8000c1e1500 */
[----:B------:R-:W3:Y:S04]  /*30c0*/  @!P4 LDG.E.U16 R109, desc[UR26][R14.64] ;  /* 0x0000001a0e6dc981 */ /* 0x000ee8000c1e1500 */
[----:B------:R-:W4:Y:S04]  /*30d0*/  @!P3 LDG.E.U16 R111, desc[UR26][R8.64] ;  /* 0x0000001a086fb981 */ /* 0x000f28000c1e1500 */
[----:B------:R-:W5:Y:S01]  /*30e0*/  @!P2 LDG.E.U16 R113, desc[UR26][R20.64] ;  /* 0x0000001a1471a981 */ /* 0x000f62000c1e1500 */
[-C--:B------:R-:W-:Y:S01]  /*30f0*/  ISETP.GE.AND P2, PT, R79, R24.reuse, PT ;  /* 0x000000184f00720c */ /* 0x080fe20003f46270 */
[----:B------:R-:W-:Y:S01]  /*3100*/  IMAD.WIDE R12, R105, 0x2, R12 ;  /* 0x00000002690c7825 */ /* 0x000fe200078e020c */
[----:B------:R-:W-:-:S02]  /*3110*/  ISETP.GE.AND P3, PT, R77, R24, PT ;  /* 0x000000184d00720c */ /* 0x000fc40003f66270 */
[-C--:B------:R-:W-:Y:S01]  /*3120*/  ISETP.GE.AND P4, PT, R75, R24.reuse, PT ;  /* 0x000000184b00720c */ /* 0x080fe20003f86270 */
[----:B------:R-:W-:Y:S01]  /*3130*/  IMAD.WIDE R62, R105, 0x2, R62 ;  /* 0x00000002693e7825 */ /* 0x000fe200078e023e */
[-C--:B------:R-:W-:Y:S02]  /*3140*/  ISETP.GE.AND P5, PT, R97, R24.reuse, PT ;  /* 0x000000186100720c */ /* 0x080fe40003fa6270 */
[----:B------:R-:W-:Y:S01]  /*3150*/  PRMT R78, RZ, 0x7610, R78 ;  /* 0x00007610ff4e7816 */ /* 0x000fe2000000004e */
[C---:B------:R-:W-:Y:S01]  /*3160*/  IMAD.WIDE R66, R105.reuse, 0x2, R66 ;  /* 0x0000000269427825 */ /* 0x040fe200078e0242 */
[----:B------:R-:W-:Y:S02]  /*3170*/  PRMT R80, RZ, 0x7610, R80 ;  /* 0x00007610ff507816 */ /* 0x000fe40000000050 */
[----:B------:R-:W-:Y:S01]  /*3180*/  PRMT R82, RZ, 0x7610, R82 ;  /* 0x00007610ff527816 */ /* 0x000fe20000000052 */
[----:B------:R-:W-:Y:S01]  /*3190*/  IMAD.WIDE R64, R105, 0x2, R64 ;  /* 0x0000000269407825 */ /* 0x000fe200078e0240 */
[----:B------:R-:W-:Y:S01]  /*31a0*/  PRMT R84, RZ, 0x7610, R84 ;  /* 0x00007610ff547816 */ /* 0x000fe20000000054 */
[----:B------:R-:W5:Y:S01]  /*31b0*/  @!P2 LDG.E.U16 R78, desc[UR26][R62.64] ;  /* 0x0000001a3e4ea981 */ /* 0x000f62000c1e1500 */
[----:B------:R-:W-:Y:S01]  /*31c0*/  ISETP.GE.AND P2, PT, R87, R24, PT ;  /* 0x000000185700720c */ /* 0x000fe20003f46270 */
[----:B------:R-:W-:-:S02]  /*31d0*/  IMAD.WIDE R4, R105, 0x2, R4 ;  /* 0x0000000269047825 */ /* 0x000fc400078e0204 */
[----:B------:R-:W5:Y:S01]  /*31e0*/  @!P3 LDG.E.U16 R80, desc[UR26][R64.64] ;  /* 0x0000001a4050b981 */ /* 0x000f62000c1e1500 */
[-C--:B------:R-:W-:Y:S01]  /*31f0*/  ISETP.GE.AND P3, PT, R101, R24.reuse, PT ;  /* 0x000000186500720c */ /* 0x080fe20003f66270 */
[----:B------:R-:W-:Y:S02]  /*3200*/  IMAD.WIDE R10, R105, 0x2, R10 ;  /* 0x00000002690a7825 */ /* 0x000fe400078e020a */
[----:B------:R-:W5:Y:S01]  /*3210*/  @!P4 LDG.E.U16 R82, desc[UR26][R66.64] ;  /* 0x0000001a4252c981 */ /* 0x000f62000c1e1500 */
[----:B------:R-:W-:-:S03]  /*3220*/  ISETP.GE.AND P4, PT, R99, R24, PT ;  /* 0x000000186300720c */ /* 0x000fc60003f86270 */
[----:B------:R-:W5:Y:S01]  /*3230*/  @!P5 LDG.E.U16 R84, desc[UR26][R12.64] ;  /* 0x0000001a0c54d981 */ /* 0x000f62000c1e1500 */
[-C--:B------:R-:W-:Y:S01]  /*3240*/  ISETP.GE.AND P5, PT, R85, R24.reuse, PT ;  /* 0x000000185500720c */ /* 0x080fe20003fa6270 */
[C---:B------:R-:W-:Y:S01]  /*3250*/  IMAD.WIDE R6, R105.reuse, 0x2, R6 ;  /* 0x0000000269067825 */ /* 0x040fe200078e0206 */
[----:B------:R-:W-:Y:S02]  /*3260*/  PRMT R86, RZ, 0x7610, R86 ;  /* 0x00007610ff567816 */ /* 0x000fe40000000056 */
[----:B------:R-:W-:Y:S01]  /*3270*/  PRMT R88, RZ, 0x7610, R88 ;  /* 0x00007610ff587816 */ /* 0x000fe20000000058 */
[----:B------:R-:W-:Y:S01]  /*3280*/  IMAD.WIDE R68, R105, 0x2, R68 ;  /* 0x0000000269447825 */ /* 0x000fe200078e0244 */
[----:B------:R-:W-:Y:S02]  /*3290*/  PRMT R90, RZ, 0x7610, R90 ;  /* 0x00007610ff5a7816 */ /* 0x000fe4000000005a */
[----:B------:R-:W-:Y:S01]  /*32a0*/  PRMT R92, RZ, 0x7610, R92 ;  /* 0x00007610ff5c7816 */ /* 0x000fe2000000005c */
[----:B------:R-:W5:Y:S01]  /*32b0*/  @!P2 LDG.E.U16 R86, desc[UR26][R10.64] ;  /* 0x0000001a0a56a981 */ /* 0x000f62000c1e1500 */
[----:B------:R-:W-:-:S03]  /*32c0*/  ISETP.GE.AND P2, PT, R81, R24, PT ;  /* 0x000000185100720c */ /* 0x000fc60003f46270 */
[----:B------:R-:W5:Y:S01]  /*32d0*/  @!P3 LDG.E.U16 R88, desc[UR26][R68.64] ;  /* 0x0000001a4458b981 */ /* 0x000f62000c1e1500 */
[----:B------:R-:W-:-:S03]  /*32e0*/  ISETP.GE.AND P3, PT, R95, R24, PT ;  /* 0x000000185f00720c */ /* 0x000fc60003f66270 */
[----:B------:R-:W5:Y:S01]  /*32f0*/  @!P4 LDG.E.U16 R90, desc[UR26][R6.64] ;  /* 0x0000001a065ac981 */ /* 0x000f62000c1e1500 */
[----:B------:R-:W-:-:S03]  /*3300*/  ISETP.GE.AND P4, PT, R83, R24, PT ;  /* 0x000000185300720c */ /* 0x000fc60003f86270 */
[----:B------:R-:W5:Y:S01]  /*3310*/  @!P5 LDG.E.U16 R92, desc[UR26][R4.64] ;  /* 0x0000001a045cd981 */ /* 0x000f62000c1e1500 */
[----:B------:R-:W-:Y:S01]  /*3320*/  ISETP.GE.AND P5, PT, R103, R24, PT ;  /* 0x000000186700720c */ /* 0x000fe20003fa6270 */
[C---:B------:R-:W-:Y:S01]  /*3330*/  IMAD.WIDE R70, R105.reuse, 0x2, R70 ;  /* 0x0000000269467825 */ /* 0x040fe200078e0246 */
[----:B------:R-:W-:Y:S02]  /*3340*/  PRMT R94, RZ, 0x7610, R94 ;  /* 0x00007610ff5e7816 */ /* 0x000fe4000000005e */
[----:B------:R-:W-:Y:S01]  /*3350*/  PRMT R96, RZ, 0x7610, R96 ;  /* 0x00007610ff607816 */ /* 0x000fe20000000060 */
[C---:B------:R-:W-:Y:S01]  /*3360*/  IMAD.WIDE R16, R105.reuse, 0x2, R16 ;  /* 0x0000000269107825 */ /* 0x040fe200078e0210 */
[----:B------:R-:W-:Y:S02]  /*3370*/  PRMT R98, RZ, 0x7610, R98 ;  /* 0x00007610ff627816 */ /* 0x000fe40000000062 */
[----:B------:R-:W-:Y:S01]  /*3380*/  PRMT R100, RZ, 0x7610, R100 ;  /* 0x00007610ff647816 */ /* 0x000fe20000000064 */
[----:B------:R-:W-:-:S03]  /*3390*/  IMAD.WIDE R18, R105, 0x2, R18 ;  /* 0x0000000269127825 */ /* 0x000fc600078e0212 */
[----:B------:R-:W5:Y:S01]  /*33a0*/  @!P4 LDG.E.U16 R98, desc[UR26][R16.64] ;  /* 0x0000001a1062c981 */ /* 0x000f62000c1e1500 */
[----:B------:R-:W-:-:S03]  /*33b0*/  IMAD.WIDE R22, R105, 0x2, R22 ;  /* 0x0000000269167825 */ /* 0x000fc600078e0216 */
[----:B------:R-:W5:Y:S04]  /*33c0*/  @!P3 LDG.E.U16 R96, desc[UR26][R18.64] ;  /* 0x0000001a1260b981 */ /* 0x000f68000c1e1500 */
[----:B------:R-:W5:Y:S04]  /*33d0*/  @!P2 LDG.E.U16 R94, desc[UR26][R22.64] ;  /* 0x0000001a165ea981 */ /* 0x000f68000c1e1500 */
[----:B------:R-:W5:Y:S01]  /*33e0*/  @!P5 LDG.E.U16 R100, desc[UR26][R70.64] ;  /* 0x0000001a4664d981 */ /* 0x000f62000c1e1500 */
[----:B------:R-:W-:Y:S01]  /*33f0*/  BAR.SYNC.DEFER_BLOCKING 0x0 ;  /* 0x0000000000007b1d */ /* 0x000fe20000010000 */
[----:B------:R-:W-:Y:S01]  /*3400*/  ISETP.GE.AND P2, PT, R36, R24, PT ;  /* 0x000000182400720c */ /* 0x000fe20003f46270 */
[----:B------:R-:W-:Y:S01]  /*3410*/  IMAD.WIDE R56, R73, 0x2, R56 ;  /* 0x0000000249387825 */ /* 0x000fe200078e0238 */
[----:B------:R-:W-:-:S02]  /*3420*/  PRMT R115, RZ, 0x7610, R115 ;  /* 0x00007610ff737816 */ /* 0x000fc40000000073 */
[----:B------:R-:W-:Y:S01]  /*3430*/  PRMT R117, RZ, 0x7610, R117 ;  /* 0x00007610ff757816 */ /* 0x000fe20000000075 */
[C---:B------:R-:W-:Y:S01]  /*3440*/  IMAD.WIDE R52, R73.reuse, 0x2, R52 ;  /* 0x0000000249347825 */ /* 0x040fe200078e0234 */
[----:B------:R-:W-:Y:S02]  /*3450*/  PRMT R119, RZ, 0x7610, R119 ;  /* 0x00007610ff777816 */ /* 0x000fe40000000077 */
[----:B------:R-:W-:Y:S01]  /*3460*/  PRMT R125, RZ, 0x7610, R125 ;  /* 0x00007610ff7d7816 */ /* 0x000fe2000000007d */
[C---:B------:R-:W-:Y:S01]  /*3470*/  IMAD.WIDE R48, R73.reuse, 0x2, R48 ;  /* 0x0000000249307825 */ /* 0x040fe200078e0230 */
[----:B------:R-:W-:Y:S02]  /*3480*/  PRMT R102, RZ, 0x7610, R102 ;  /* 0x00007610ff667816 */ /* 0x000fe40000000066 */
[----:B------:R-:W-:Y:S01]  /*3490*/  PRMT R104, RZ, 0x7610, R104 ;  /* 0x00007610ff687816 */ /* 0x000fe20000000068 */
[----:B------:R-:W-:Y:S01]  /*34a0*/  IMAD.WIDE R44, R73, 0x2, R44 ;  /* 0x00000002492c7825 */ /* 0x000fe200078e022c */
[----:B------:R-:W-:-:S02]  /*34b0*/  PRMT R106, RZ, 0x7610, R106 ;  /* 0x00007610ff6a7816 */ /* 0x000fc4000000006a */
[----:B------:R-:W-:Y:S01]  /*34c0*/  PRMT R108, RZ, 0x7610, R108 ;  /* 0x00007610ff6c7816 */ /* 0x000fe2000000006c */
[C---:B------:R-:W-:Y:S01]  /*34d0*/  IMAD.WIDE R40, R73.reuse, 0x2, R40 ;  /* 0x0000000249287825 */ /* 0x040fe200078e0228 */
[----:B------:R-:W-:Y:S02]  /*34e0*/  PRMT R110, RZ, 0x7610, R110 ;  /* 0x00007610ff6e7816 */ /* 0x000fe4000000006e */
[----:B------:R-:W-:Y:S01]  /*34f0*/  PRMT R112, RZ, 0x7610, R112 ;  /* 0x00007610ff707816 */ /* 0x000fe20000000070 */
[C---:B------:R-:W-:Y:S01]  /*3500*/  IMAD.WIDE R34, R73.reuse, 0x2, R34 ;  /* 0x0000000249227825 */ /* 0x040fe200078e0222 */
[----:B------:R-:W-:Y:S01]  /*3510*/  PRMT R114, RZ, 0x7610, R114 ;  /* 0x00007610ff727816 */ /* 0x000fe20000000072 */
[----:B------:R-:W5:Y:S01]  /*3520*/  @!P2 LDG.E.U16 R115, desc[UR26][R44.64] ;  /* 0x0000001a2c73a981 */ /* 0x000f62000c1e1500 */
[----:B------:R-:W-:Y:S01]  /*3530*/  PRMT R116, RZ, 0x7610, R116 ;  /* 0x00007610ff747816 */ /* 0x000fe20000000074 */
[C---:B------:R-:W-:Y:S02]  /*3540*/  IMAD.WIDE R30, R73.reuse, 0x2, R30 ;  /* 0x00000002491e7825 */ /* 0x040fe400078e021e */
[----:B------:R-:W5:Y:S02]  /*3550*/  @!P2 LDG.E.U16 R117, desc[UR26][R48.64] ;  /* 0x0000001a3075a981 */ /* 0x000f64000c1e1500 */
[----:B------:R-:W-:-:S02]  /*3560*/  IMAD.WIDE R26, R73, 0x2, R26 ;  /* 0x00000002491a7825 */ /* 0x000fc400078e021a */
[----:B------:R-:W5:Y:S02]  /*3570*/  @!P2 LDG.E.U16 R119, desc[UR26][R52.64] ;  /* 0x0000001a3477a981 */ /* 0x000f64000c1e1500 */
[C---:B------:R-:W-:Y:S02]  /*3580*/  IMAD.WIDE R54, R73.reuse, 0x2, R54 ;  /* 0x0000000249367825 */ /* 0x040fe400078e0236 */
[----:B------:R-:W5:Y:S02]  /*3590*/  @!P2 LDG.E.U16 R125, desc[UR26][R56.64] ;  /* 0x0000001a387da981 */ /* 0x000f64000c1e1500 */
        /* <DEDUP_REMOVED lines=12> */
[----:B------:R-:W-:Y:S02]  /*3660*/  IMAD.WIDE R58, R73, 0x2, R58 ;  /* 0x00000002493a7825 */ /* 0x000fe400078e023a */
[----:B------:R-:W5:Y:S04]  /*3670*/  @!P2 LDG.E.U16 R102, desc[UR26][R28.64] ;  /* 0x0000001a1c66a981 */ /* 0x000f68000c1e1500 */
[----:B------:R-:W5:Y:S04]  /*3680*/  @!P2 LDG.E.U16 R116, desc[UR26][R58.64] ;  /* 0x0000001a3a74a981 */ /* 0x000f68000c1e1500 */
[----:B--2---:R0:W-:Y:S04]  /*3690*/  STS.U16 [R74+UR13+0x2000], R107 ;  /* 0x0020006b4a007988 */ /* 0x0041e8000800040d */
[----:B---3--:R1:W-:Y:S04]  /*36a0*/  STS.U16 [R74+UR13+0x2400], R109 ;  /* 0x0024006d4a007988 */ /* 0x0083e8000800040d */
[----:B----4-:R2:W-:Y:S01]  /*36b0*/  STS.U16 [R74+UR13+0x2800], R111 ;  /* 0x0028006f4a007988 */ /* 0x0105e2000800040d */
[----:B0-----:R-:W-:-:S03]  /*36c0*/  PRMT R107, RZ, 0x7610, R107 ;  /* 0x00007610ff6b7816 */ /* 0x001fc6000000006b */
[----:B-----5:R0:W-:Y:S01]  /*36d0*/  STS.U16 [R74+UR13+0x2c00], R113 ;  /* 0x002c00714a007988 */ /* 0x0201e2000800040d */
[----:B-1----:R-:W-:-:S03]  /*36e0*/  PRMT R109, RZ, 0x7610, R109 ;  /* 0x00007610ff6d7816 */ /* 0x002fc6000000006d */
[----:B------:R-:W3:Y:S01]  /*36f0*/  @!P2 LDG.E.U16 R107, desc[UR26][R26.64] ;  /* 0x0000001a1a6ba981 */ /* 0x000ee2000c1e1500 */
[----:B--2---:R-:W-:-:S03]  /*3700*/  PRMT R111, RZ, 0x7610, R111 ;  /* 0x00007610ff6f7816 */ /* 0x004fc6000000006f */
[----:B------:R-:W2:Y:S01]  /*3710*/  @!P2 LDG.E.U16 R109, desc[UR26][R30.64] ;  /* 0x0000001a1e6da981 */ /* 0x000ea2000c1e1500 */
[----:B0-----:R-:W-:-:S03]  /*3720*/  PRMT R113, RZ, 0x7610, R113 ;  /* 0x00007610ff717816 */ /* 0x001fc60000000071 */
[----:B------:R-:W4:Y:S04]  /*3730*/  @!P2 LDG.E.U16 R111, desc[UR26][R34.64] ;  /* 0x0000001a226fa981 */ /* 0x000f28000c1e1500 */
[----:B------:R-:W5:Y:S04]  /*3740*/  @!P2 LDG.E.U16 R113, desc[UR26][R40.64] ;  /* 0x0000001a2871a981 */ /* 0x000f68000c1e1500 */
        /* <DEDUP_REMOVED lines=16> */
[----:B------:R-:W-:-:S04]  /*3850*/  ULEA UR15, UR5, UR13, 0x3 ;  /* 0x0000000d050f7291 */ /* 0x000fc8000f8e18ff */
[----:B------:R-:W-:Y:S01]  /*3860*/  UIADD3 UR15, UPT, UPT, UR15, 0x4000, URZ ;  /* 0x000040000f0f7890 */ /* 0x000fe2000fffe0ff */
[----:B---3--:R0:W-:Y:S04]  /*3870*/  STS.U16 [R74+UR13+0x3000], R107 ;  /* 0x0030006b4a007988 */ /* 0x0081e8000800040d */
[----:B--2---:R0:W-:Y:S04]  /*3880*/  STS.U16 [R74+UR13+0x3200], R109 ;  /* 0x0032006d4a007988 */ /* 0x0041e8000800040d */
[----:B----4-:R0:W-:Y:S04]  /*3890*/  STS.U16 [R74+UR13+0x3400], R111 ;  /* 0x0034006f4a007988 */ /* 0x0101e8000800040d */
[----:B-----5:R0:W-:Y:S04]  /*38a0*/  STS.U16 [R74+UR13+0x3600], R113 ;  /* 0x003600714a007988 */ /* 0x0201e8000800040d */
        /* <DEDUP_REMOVED lines=8> */
[----:B------:R1:W-:Y:S06]  /*3930*/  MEMBAR.ALL.CTA ;  /* 0x0000000000007992 */ /* 0x0003ec0000008000 */
[----:B-1----:R-:W1:Y:S02]  /*3940*/  FENCE.VIEW.ASYNC.S ;  /* 0x00000000000073c6 */ /* 0x002e640000000000 */
[----:B-1----:R-:W-:Y:S06]  /*3950*/  BAR.SYNC.DEFER_BLOCKING 0x0 ;  /* 0x0000000000007b1d */ /* 0x002fec0000010000 */
[----:B------:R-:W-:Y:S05]  /*3960*/  @P0 BRA `(.L_x_9) ;  /* 0x00000000003c0947 */ /* 0x000fea0003800000 */
[----:B------:R-:W-:Y:S01]  /*3970*/  UMOV UR20, UR8 ;  /* 0x0000000800147c82 */ /* 0x000fe20008000000 */
[----:B------:R-:W-:Y:S01]  /*3980*/  UMOV UR21, 0x40004040 ;  /* 0x4000404000157882 */ /* 0x000fe20000000000 */
[----:B------:R-:W-:Y:S01]  /*3990*/  UMOV UR22, UR10 ;  /* 0x0000000a00167c82 */ /* 0x000fe20008000000 */
[----:B------:R-:W-:Y:S01]  /*39a0*/  UMOV UR23, 0x80004020 ;  /* 0x8000402000177882 */ /* 0x000fe20000000000 */
[----:B------:R-:W-:Y:S01]  /*39b0*/  UMOV UR24, 0x0 ;  /* 0x0000000000187882 */ /* 0x000fe20000000000 */
[----:B------:R-:W-:Y:S01]  /*39c0*/  UMOV UR25, 0x4108490 ;  /* 0x0410849000197882 */ /* 0x000fe20000000000 */
[----:B------:R-:W-:Y:S01]  /*39d0*/  UMOV UR6, UR15 ;  /* 0x0000000f00067c82 */ /* 0x000fe20008000000 */
[----:B------:R-:W-:Y:S01]  /*39e0*/  UMOV UR7, URZ ;  /* 0x000000ff00077c82 */ /* 0x000fe20008000000 */
[----:B------:R-:W-:Y:S01]  /*39f0*/  UMOV UR28, 0x0 ;  /* 0x00000000001c7882 */ /* 0x000fe20000000000 */
[----:B------:R-:W-:Y:S01]  /*3a00*/  UMOV UR29, 0x4108490 ;  /* 0x04108490001d7882 */ /* 0x000fe20000000000 */
[----:B------:R1:W-:Y:S01]  /*3a10*/  UTCHMMA gdesc[UR20], gdesc[UR22], tmem[UR12], tmem[UR24], idesc[UR25], UPT ;  /* 0x00ff1816140075ea */ /* 0x0003e2000b80000c */
[----:B------:R-:W-:Y:S01]  /*3a20*/  UMOV UR6, UR6 ;  /* 0x0000000600067c82 */ /* 0x000fe20008000000 */
[----:B------:R1:W-:Y:S01]  /*3a30*/  UTCHMMA gdesc[UR16], gdesc[UR18], tmem[UR12], tmem[UR28], idesc[UR29], UPT ;  /* 0x00ff1c12100075ea */ /* 0x0003e2000b80000c */
[----:B------:R1:W-:Y:S01]  /*3a40*/  UTCBAR [UR6], URZ ;  /* 0x000000ff060073e9 */ /* 0x0003e200080000ff */
[----:B------:R-:W-:-:S02]  /*3a50*/  NOP ;  /* 0x0000000000007918 */ /* 0x000fc40000000000 */
.L_x_9:
[----:B------:R-:W-:Y:S01]  /*3a60*/  UIADD3 UR5, UPT, UPT, UR5, 0x1, URZ ;  /* 0x0000000105057890 */ /* 0x000fe2000fffe0ff */
[----:B------:R-:W-:Y:S02]  /*3a70*/  VIADD R72, R72, 0xffffffff ;  /* 0xffffffff48487836 */ /* 0x000fe40000000000 */
[----:B------:R-:W-:Y:S01]  /*3a80*/  VIADD R24, R24, 0xffffffe0 ;  /* 0xffffffe018187836 */ /* 0x000fe20000000000 */
[----:B------:R-:W-:Y:S02]  /*3a90*/  UISETP.GT.AND UP1, UPT, UR5, 0x1, UPT ;  /* 0x000000010500788c */ /* 0x000fe4000bf24270 */
[----:B------:R-:W-:Y:S02]  /*3aa0*/  ISETP.NE.U32.AND P2, PT, R72, RZ, PT ;  /* 0x000000ff4800720c */ /* 0x000fe40003f45070 */
[----:B-1----:R-:W-:Y:S02]  /*3ab0*/  USEL UR6, URZ, 0x1, !UP1 ;  /* 0x00000001ff067887 */ /* 0x002fe4000c800000 */
[----:B------:R-:W-:-:S02]  /*3ac0*/  USEL UR5, UR5, URZ, !UP1 ;  /* 0x000000ff05057287 */ /* 0x000fc4000c800000 */
[----:B------:R-:W-:-:S03]  /*3ad0*/  ULOP3.LUT UR7, UR4, UR6, URZ, 0x3c, !UPT ;  /* 0x0000000604077292 */ /* 0x000fc6000f8e3cff */
[----:B------:R-:W-:-:S04]  /*3ae0*/  UMOV UR6, UR4 ;  /* 0x0000000400067c82 */ /* 0x000fc80008000000 */
[----:B------:R-:W-:Y:S01]  /*3af0*/  UMOV UR4, UR7 ;  /* 0x0000000700047c82 */ /* 0x000fe20008000000 */
[----:B------:R-:W-:Y:S05]  /*3b00*/  @P2 BRA `(.L_x_10) ;  /* 0xfffffff400282947 */ /* 0x000fea000383ffff */
.L_x_7:
[----:B------:R-:W1:Y:S01]  /*3b10*/  S2R R38, SR_CgaCtaId ;  /* 0x0000000000267919 */ /* 0x000e620000008800 */
[----:B------:R-:W-:-:S13]  /*3b20*/  ISETP.GE.AND P0, PT, R76, 0x20, PT ;  /* 0x000000204c00780c */ /* 0x000fda0003f06270 */
[----:B------:R-:W-:Y:S05]  /*3b30*/  @!P0 BRA `(.L_x_11) ;  /* 0x0000000000108947 */ /* 0x000fea0003800000 */
[----:B------:R-:W-:-:S06]  /*3b40*/  USHF.L.U32 UR6, UR6, 0x1f, URZ ;  /* 0x0000001f06067899 */ /* 0x000fcc00080006ff */
[----:B------:R-:W-:-:S04]  /*3b50*/  IMAD.U32 R4, RZ, RZ, UR6 ;  /* 0x00000006ff047e24 */ /* 0x000fc8000f8e00ff */
[----:B------:R-:W2:Y:S02]  /*3b60*/  SYNCS.PHASECHK.TRANS64.TRYWAIT P0, [UR15], R4 ;  /* 0x00000004ff0075a7 */ /* 0x000ea4000800110f */
[----:B--2---:R-:W-:Y:S05]  /*3b70*/  @!P0 BRA `(.L_x_12) ;  /* 0x0000001000cc8947 */ /* 0x004fea0003800000 */
.L_x_11:
[----:B------:R-:W-:Y:S01]  /*3b80*/  BAR.SYNC.DEFER_BLOCKING 0x0 ;  /* 0x0000000000007b1d */ /* 0x000fe20000010000 */
[C---:B------:R-:W-:Y:S02]  /*3b90*/  IMAD.SHL.U32 R36, R0.reuse, 0x80, RZ ;  /* 0x0000008000247824 */ /* 0x040fe400078e00ff */
[C---:B------:R-:W-:Y:S02]  /*3ba0*/  IMAD.SHL.U32 R40, R0.reuse, 0x10, RZ ;  /* 0x0000001000287824 */ /* 0x040fe400078e00ff */
[----:B------:R-:W-:Y:S01]  /*3bb0*/  IMAD.SHL.U32 R0, R0, 0x8, RZ ;  /* 0x0000000800007824 */ /* 0x000fe200078e00ff */
[----:B------:R-:W-:Y:S01]  /*3bc0*/  LOP3.LUT R39, R36, 0x800, RZ, 0xc0, !PT ;  /* 0x0000080024277812 */ /* 0x000fe200078ec0ff */
[----:B0-----:R-:W0:Y:S01]  /*3bd0*/  LDCU.128 UR8, c[0x0][0x390] ;  /* 0x00007200ff0877ac */ /* 0x001e220008000c00 */
[----:B------:R-:W-:Y:S01]  /*3be0*/  LOP3.LUT R36, R40, 0xf0, RZ, 0xc0, !PT ;  /* 0x000000f028247812 */ /* 0x000fe200078ec0ff */
[----:B-1----:R-:W-:Y:S01]  /*3bf0*/  IMAD.SHL.U32 R38, R38, 0x40, RZ ;  /* 0x0000004026267824 */ /* 0x002fe200078e00ff */
[----:B------:R-:W-:Y:S01]  /*3c00*/  LOP3.LUT R0, R0, 0x300, RZ, 0xc0, !PT ;  /* 0x0000030000007812 */ /* 0x000fe200078ec0ff */
[----:B------:R-:W1:Y:S01]  /*3c10*/  LDCU UR4, c[0x0][0x3b4] ;  /* 0x00007680ff0477ac */ /* 0x000e620008000800 */
[----:B------:R-:W-:-:S02]  /*3c20*/  IADD3 R39, PT, PT, R36, UR13, R39 ;  /* 0x0000000d24277c10 */ /* 0x000fc4000fffe027 */
[----:B------:R-:W-:-:S03]  /*3c30*/  LOP3.LUT R37, R37, 0xc0, R38, 0xf8, !PT ;  /* 0x000000c025257812 */ /* 0x000fc600078ef826 */
[----:B------:R-:W-:Y:S01]  /*3c40*/  IMAD.IADD R44, R0, 0x1, R39 ;  /* 0x00000001002c7824 */ /* 0x000fe200078e0227 */
[----:B------:R-:W-:-:S04]  /*3c50*/  LOP3.LUT R2, R37, R2, RZ, 0xfc, !PT ;  /* 0x0000000225027212 */ /* 0x000fc800078efcff */
[----:B------:R-:W-:Y:S01]  /*3c60*/  LOP3.LUT R0, R2, 0x2, RZ, 0xfc, !PT ;  /* 0x0000000202007812 */ /* 0x000fe200078efcff */
[----:B------:R-:W2:Y:S02]  /*3c70*/  @!P1 SYNCS.CCTL.IV [UR13+0x4000] ;  /* 0x00400000ff0099b1 */ /* 0x000ea4000800000d */
[----:B--2---:R-:W-:Y:S01]  /*3c80*/  BAR.SYNC.DEFER_BLOCKING 0x0 ;  /* 0x0000000000007b1d */ /* 0x004fe20000010000 */
[C---:B0-----:R-:W-:Y:S01]  /*3c90*/  ISETP.GE.AND P0, PT, R3.reuse, UR10, PT ;  /* 0x0000000a03007c0c */ /* 0x041fe2000bf06270 */
[----:B-1----:R-:W-:-:S03]  /*3ca0*/  IMAD R3, R3, UR4, RZ ;  /* 0x0000000403037c24 */ /* 0x002fc6000f8e02ff */
[----:B------:R-:W-:Y:S02]  /*3cb0*/  ISETP.LT.AND P5, PT, R0, UR11, !P0 ;  /* 0x0000000b00007c0c */ /* 0x000fe4000c7a1270 */
[C---:B------:R-:W-:Y:S01]  /*3cc0*/  LOP3.LUT R0, R2.reuse, 0x8, RZ, 0xfc, !PT ;  /* 0x0000000802007812 */ /* 0x040fe200078efcff */
[----:B------:R-:W-:Y:S01]  /*3cd0*/  LDTM.16dp32bit_t0_t15.x32 R4, tmem[UR14] ;  /* 0x0000000e000479ee */ /* 0x000fe20008a80000 */
[----:B------:R-:W0:Y:S01]  /*3ce0*/  LDTM.16dp32bit_t16_t31.x32 R4, tmem[UR14+0x20] ;  /* 0x0000200e000479ee */ /* 0x000e220008aa0000 */
[----:B------:R-:W-:Y:S02]  /*3cf0*/  ISETP.LT.AND P6, PT, R2, UR11, !P0 ;  /* 0x0000000b02007c0c */ /* 0x000fe4000c7c1270 */
[----:B------:R-:W-:Y:S01]  /*3d00*/  ISETP.LT.AND P2, PT, R0, UR11, !P0 ;  /* 0x0000000b00007c0c */ /* 0x000fe2000c741270 */
[----:B------:R-:W1:Y:S01]  /*3d10*/  @!P1 SYNCS.CCTL.IV [UR13+0x4008] ;  /* 0x00400800ff0099b1 */ /* 0x000e62000800000d */
[----:B------:R-:W-:Y:S01]  /*3d20*/  NOP ;  /* 0x0000000000007918 */ /* 0x000fe20000000000 */
[----:B------:R-:W-:-:S04]  /*3d30*/  LEA R0, P1, R3, UR8, 0x1 ;  /* 0x0000000803007c11 */ /* 0x000fc8000f8208ff */
[----:B------:R-:W-:Y:S02]  /*3d40*/  LEA.HI.X.SX32 R3, R3, UR9, 0x1, P1 ;  /* 0x0000000903037c11 */ /* 0x000fe400088f0eff */
[----:B0-----:R-:W-:Y:S02]  /*3d50*/  F2FP.BF16.F32.PACK_AB R39, R19, R17 ;  /* 0x000000111327723e */ /* 0x001fe400000010ff */
[----:B------:R-:W0:Y:S01]  /*3d60*/  LDC R17, c[0x0][0x3b8] ;  /* 0x0000ee00ff117b82 */ /* 0x000e220000000800 */
[----:B------:R-:W-:Y:S02]  /*3d70*/  F2FP.BF16.F32.PACK_AB R4, R6, R4 ;  /* 0x000000040604723e */ /* 0x000fe400000010ff */
[----:B------:R-:W-:Y:S02]  /*3d80*/  F2FP.BF16.F32.PACK_AB R36, R7, R5 ;  /* 0x000000050724723e */ /* 0x000fe400000010ff */
[----:B------:R-:W-:Y:S02]  /*3d90*/  F2FP.BF16.F32.PACK_AB R5, R10, R8 ;  /* 0x000000080a05723e */ /* 0x000fe400000010ff */
[----:B------:R-:W-:-:S02]  /*3da0*/  F2FP.BF16.F32.PACK_AB R37, R11, R9 ;  /* 0x000000090b25723e */ /* 0x000fc400000010ff */
[----:B------:R-:W-:Y:S02]  /*3db0*/  F2FP.BF16.F32.PACK_AB R6, R14, R12 ;  /* 0x0000000c0e06723e */ /* 0x000fe400000010ff */
[----:B------:R-:W-:Y:S02]  /*3dc0*/  F2FP.BF16.F32.PACK_AB R38, R15, R13 ;  /* 0x0000000d0f26723e */ /* 0x000fe400000010ff */
[----:B------:R-:W-:Y:S02]  /*3dd0*/  F2FP.BF16.F32.PACK_AB R7, R18, R16 ;  /* 0x000000101207723e */ /* 0x000fe400000010ff */
[C---:B------:R-:W-:Y:S01]  /*3de0*/  LOP3.LUT R12, R2.reuse, 0x6, RZ, 0xfc, !PT ;  /* 0x00000006020c7812 */ /* 0x040fe200078efcff */
[----:B-1----:R1:W-:Y:S01]  /*3df0*/  STS.128 [R44+0x400], R36 ;  /* 0x000400242c007388 */ /* 0x0023e20000000c00 */
[----:B------:R-:W-:Y:S02]  /*3e00*/  LOP3.LUT R13, R2, 0x4, RZ, 0xfc, !PT ;  /* 0x00000004020d7812 */ /* 0x000fe400078efcff */
[----:B------:R-:W-:Y:S01]  /*3e10*/  ISETP.LT.AND P3, PT, R12, UR11, !P0 ;  /* 0x0000000b0c007c0c */ /* 0x000fe2000c761270 */
[----:B------:R0:W-:Y:S01]  /*3e20*/  STS.128 [R44], R4 ;  /* 0x000000042c007388 */ /* 0x0001e20000000c00 */
[----:B------:R-:W-:-:S02]  /*3e30*/  ISETP.LT.AND P4, PT, R13, UR11, !P0 ;  /* 0x0000000b0d007c0c */ /* 0x000fc4000c781270 */
[----:B------:R-:W-:Y:S01]  /*3e40*/  LOP3.LUT R16, R40, 0x7f0, RZ, 0xc0, !PT ;  /* 0x000007f028107812 */ /* 0x000fe200078ec0ff */
[----:B------:R-:W-:Y:S01]  /*3e50*/  BAR.SYNC.DEFER_BLOCKING 0x0 ;  /* 0x0000000000007b1d */ /* 0x000fe20000010000 */
[----:B------:R-:W-:Y:S02]  /*3e60*/  F2FP.BF16.F32.PACK_AB R40, R23, R21 ;  /* 0x000000151728723e */ /* 0x000fe400000010ff */
[----:B------:R-:W-:Y:S02]  /*3e70*/  F2FP.BF16.F32.PACK_AB R41, R27, R25 ;  /* 0x000000191b29723e */ /* 0x000fe400000010ff */
[----:B------:R-:W-:Y:S02]  /*3e80*/  F2FP.BF16.F32.PACK_AB R42, R31, R29 ;  /* 0x0000001d1f2a723e */ /* 0x000fe400000010ff */
[----:B------:R-:W-:Y:S02]  /*3e90*/  F2FP.BF16.F32.PACK_AB R43, R35, R33 ;  /* 0x00000021232b723e */ /* 0x000fe400000010ff */
[----:B-1----:R-:W-:-:S02]  /*3ea0*/  F2FP.BF16.F32.PACK_AB R36, R22, R20 ;  /* 0x000000141624723e */ /* 0x002fc400000010ff */
[----:B------:R-:W-:Y:S01]  /*3eb0*/  F2FP.BF16.F32.PACK_AB R37, R26, R24 ;  /* 0x000000181a25723e */ /* 0x000fe200000010ff */
[----:B0-----:R-:W-:Y:S01]  /*3ec0*/  IMAD R4, R2, R17, RZ ;  /* 0x0000001102047224 */ /* 0x001fe200078e02ff */
[----:B------:R-:W-:Y:S02]  /*3ed0*/  F2FP.BF16.F32.PACK_AB R38, R30, R28 ;  /* 0x0000001c1e26723e */ /* 0x000fe400000010ff */
[----:B------:R-:W-:Y:S01]  /*3ee0*/  F2FP.BF16.F32.PACK_AB R39, R34, R32 ;  /* 0x000000202227723e */ /* 0x000fe200000010ff */
[C---:B------:R-:W-:Y:S01]  /*3ef0*/  IMAD R18, R17.reuse, 0x2, R4 ;  /* 0x0000000211127824 */ /* 0x040fe200078e0204 */
[----:B------:R-:W-:Y:S02]  /*3f00*/  LEA R12, P1, R4, R0, 0x1 ;  /* 0x00000000040c7211 */ /* 0x000fe400078208ff */
[----:B------:R-:W-:Y:S01]  /*3f10*/  LOP3.LUT R21, R2, 0xc, RZ, 0xfc, !PT ;  /* 0x0000000c02157812 */ /* 0x000fe200078efcff */
[----:B------:R-:W-:Y:S01]  /*3f20*/  IMAD R20, R17, 0x2, R18 ;  /* 0x0000000211147824 */ /* 0x000fe200078e0212 */
[----:B------:R-:W-:-:S02]  /*3f30*/  LEA.HI.X.SX32 R13, R4, R3, 0x1, P1 ;  /* 0x00000003040d7211 */ /* 0x000fc400008f0eff */
[-C--:B------:R-:W-:Y:S01]  /*3f40*/  LEA R14, P1, R18, R0.reuse, 0x1 ;  /* 0x00000000120e7211 */ /* 0x080fe200078208ff */
[----:B------:R-:W0:Y:S01]  /*3f50*/  LDS.128 R8, [R16+UR13] ;  /* 0x0000000d10087984 */ /* 0x000e220008000c00 */
[----:B------:R-:W-:Y:S01]  /*3f60*/  LOP3.LUT R4, R2, 0xa, RZ, 0xfc, !PT ;  /* 0x0000000a02047812 */ /* 0x000fe200078efcff */
[C---:B------:R-:W-:Y:S01]  /*3f70*/  IMAD R22, R17.reuse, 0x2, R20 ;  /* 0x0000000211167824 */ /* 0x040fe200078e0214 */
[----:B------:R-:W-:Y:S02]  /*3f80*/  LEA.HI.X.SX32 R15, R18, R3, 0x1, P1 ;  /* 0x00000003120f7211 */ /* 0x000fe400008f0eff */
[----:B------:R-:W-:Y:S01]  /*3f90*/  ISETP.LT.AND P1, PT, R4, UR11, !P0 ;  /* 0x0000000b04007c0c */ /* 0x000fe2000c721270 */
[C---:B------:R-:W-:Y:S01]  /*3fa0*/  IMAD R24, R17.reuse, 0x2, R22 ;  /* 0x0000000211187824 */ /* 0x040fe200078e0216 */
[----:B------:R-:W-:Y:S01]  /*3fb0*/  LDS.128 R4, [R16+UR13+0x800] ;  /* 0x0008000d10047984 */ /* 0x000fe20008000c00 */
[----:B------:R-:W-:Y:S02]  /*3fc0*/  LOP3.LUT R25, R2, 0x14, RZ, 0xfc, !PT ;  /* 0x0000001402197812 */ /* 0x000fe400078efcff */
[----:B------:R-:W-:Y:S01]  /*3fd0*/  IMAD R26, R17, 0x2, R24 ;  /* 0x00000002111a7824 */ /* 0x000fe200078e0218 */
[----:B------:R-:W-:Y:S06]  /*3fe0*/  BAR.SYNC.DEFER_BLOCKING 0x0 ;  /* 0x0000000000007b1d */ /* 0x000fec0000010000 */
[----:B------:R-:W-:Y:S04]  /*3ff0*/  STS.128 [R44], R36 ;  /* 0x000000242c007388 */ /* 0x000fe80000000c00 */
[----:B------:R-:W-:Y:S01]  /*4000*/  STS.128 [R44+0x400], R40 ;  /* 0x000400282c007388 */ /* 0x000fe20000000c00 */
[----:B0-----:R-:W-:Y:S01]  /*4010*/  PRMT R19, R8, 0x7632, R19 ;  /* 0x0000763208137816 */ /* 0x001fe20000000013 */
[----:B------:R-:W-:Y:S06]  /*4020*/  BAR.SYNC.DEFER_BLOCKING 0x0 ;  /* 0x0000000000007b1d */ /* 0x000fec0000010000 */
[----:B------:R0:W-:Y:S01]  /*4030*/  @P6 STG.E.U16 desc[UR26][R12.64], R8 ;  /* 0x000000080c006986 */ /* 0x0001e2000c10151a */
[----:B------:R-:W-:-:S03]  /*4040*/  LEA R18, P6, R20, R0, 0x1 ;  /* 0x0000000014127211 */ /* 0x000fc600078c08ff */
[----:B------:R1:W-:Y:S01]  /*4050*/  @P5 STG.E.U16 desc[UR26][R14.64], R19 ;  /* 0x000000130e005986 */ /* 0x0003e2000c10151a */
[----:B------:R-:W-:Y:S02]  /*4060*/  ISETP.LT.AND P5, PT, R21, UR11, !P0 ;  /* 0x0000000b15007c0c */ /* 0x000fe4000c7a1270 */
[C---:B------:R-:W-:Y:S01]  /*4070*/  LOP3.LUT R21, R2.reuse, 0xe, RZ, 0xfc, !PT ;  /* 0x0000000e02157812 */ /* 0x040fe200078efcff */
[----:B------:R-:W2:Y:S01]  /*4080*/  LDS.128 R12, [R16+UR13] ;  /* 0x0000000d100c7984 */ /* 0x000ea20008000c00 */
[----:B0-----:R-:W-:Y:S02]  /*4090*/  LOP3.LUT R8, R2, 0x10, RZ, 0xfc, !PT ;  /* 0x0000001002087812 */ /* 0x001fe400078efcff */
[----:B-1----:R-:W-:Y:S02]  /*40a0*/  LEA.HI.X.SX32 R19, R20, R3, 0x1, P6 ;  /* 0x0000000314137211 */ /* 0x002fe400030f0eff */
[----:B------:R-:W-:-:S03]  /*40b0*/  LEA R20, P6, R22, R0, 0x1 ;  /* 0x0000000016147211 */ /* 0x000fc600078c08ff */
[----:B------:R0:W-:Y:S01]  /*40c0*/  @P4 STG.E.U16 desc[UR26][R18.64], R9 ;  /* 0x0000000912004986 */ /* 0x0001e2000c10151a */
[----:B------:R-:W-:Y:S02]  /*40d0*/  ISETP.LT.AND P4, PT, R21, UR11, !P0 ;  /* 0x0000000b15007c0c */ /* 0x000fe4000c781270 */
[----:B------:R-:W-:Y:S02]  /*40e0*/  LEA.HI.X.SX32 R21, R22, R3, 0x1, P6 ;  /* 0x0000000316157211 */ /* 0x000fe400030f0eff */
[----:B------:R-:W-:-:S04]  /*40f0*/  LEA R22, P6, R24, R0, 0x1 ;  /* 0x0000000018167211 */ /* 0x000fc800078c08ff */
[----:B------:R-:W-:Y:S01]  /*4100*/  LEA.HI.X.SX32 R23, R24, R3, 0x1, P6 ;  /* 0x0000000318177211 */ /* 0x000fe200030f0eff */
[----:B------:R-:W-:Y:S01]  /*4110*/  IMAD R24, R17, 0x2, R26 ;  /* 0x0000000211187824 */ /* 0x000fe200078e021a */
[----:B0-----:R-:W-:Y:S02]  /*4120*/  PRMT R19, R9, 0x7632, R19 ;  /* 0x0000763209137816 */ /* 0x001fe40000000013 */
[----:B------:R-:W-:-:S03]  /*4130*/  LOP3.LUT R18, R2, 0x12, RZ, 0xfc, !PT ;  /* 0x0000001202127812 */ /* 0x000fc600078efcff */
[----:B------:R0:W-:Y:S01]  /*4140*/  @P3 STG.E.U16 desc[UR26][R20.64], R19 ;  /* 0x0000001314003986 */ /* 0x0001e2000c10151a */
[----:B------:R-:W-:Y:S02]  /*4150*/  ISETP.LT.AND P3, PT, R8, UR11, !P0 ;  /* 0x0000000b08007c0c */ /* 0x000fe4000c761270 */
[-C--:B------:R-:W-:Y:S01]  /*4160*/  LEA R8, P6, R26, R0.reuse, 0x1 ;  /* 0x000000001a087211 */ /* 0x080fe200078c08ff */
[----:B------:R1:W-:Y:S01]  /*4170*/  @P2 STG.E.U16 desc[UR26][R22.64], R10 ;  /* 0x0000000a16002986 */ /* 0x0003e2000c10151a */
[----:B------:R-:W-:Y:S02]  /*4180*/  ISETP.LT.AND P2, PT, R18, UR11, !P0 ;  /* 0x0000000b12007c0c */ /* 0x000fe4000c741270 */
[----:B------:R-:W-:Y:S01]  /*4190*/  LEA.HI.X.SX32 R9, R26, R3, 0x1, P6 ;  /* 0x000000031a097211 */ /* 0x000fe200030f0eff */
[----:B------:R-:W-:Y:S01]  /*41a0*/  IMAD R26, R17, 0x2, R24 ;  /* 0x00000002111a7824 */ /* 0x000fe200078e0218 */
[----:B------:R-:W-:Y:S02]  /*41b0*/  LEA R18, P6, R24, R0, 0x1 ;  /* 0x0000000018127211 */ /* 0x000fe400078c08ff */
[----:B0-----:R-:W-:-:S02]  /*41c0*/  LOP3.LUT R21, R2, 0x16, RZ, 0xfc, !PT ;  /* 0x0000001602157812 */ /* 0x001fc400078efcff */
[----:B------:R-:W-:Y:S02]  /*41d0*/  LEA.HI.X.SX32 R19, R24, R3, 0x1, P6 ;  /* 0x0000000318137211 */ /* 0x000fe400030f0eff */
[----:B-1----:R-:W-:Y:S01]  /*41e0*/  PRMT R23, R10, 0x7632, R23 ;  /* 0x000076320a177816 */ /* 0x002fe20000000017 */
[----:B------:R-:W-:Y:S01]  /*41f0*/  IMAD R10, R17, 0x2, R26 ;  /* 0x00000002110a7824 */ /* 0x000fe200078e021a */
[----:B------:R-:W-:-:S03]  /*4200*/  LEA R20, P6, R26, R0, 0x1 ;  /* 0x000000001a147211 */ /* 0x000fc600078c08ff */
[----:B------:R0:W-:Y:S01]  /*4210*/  @P1 STG.E.U16 desc[UR26][R8.64], R23 ;  /* 0x0000001708001986 */ /* 0x0001e2000c10151a */
[----:B------:R-:W-:Y:S01]  /*4220*/  IMAD R24, R17, 0x2, R10 ;  /* 0x0000000211187824 */ /* 0x000fe200078e020a */
[----:B------:R-:W-:Y:S02]  /*4230*/  ISETP.LT.AND P1, PT, R25, UR11, !P0 ;  /* 0x0000000b19007c0c */ /* 0x000fe4000c721270 */
[----:B------:R1:W-:Y:S01]  /*4240*/  @P5 STG.E.U16 desc[UR26][R18.64], R11 ;  /* 0x0000000b12005986 */ /* 0x0003e2000c10151a */
[----:B------:R-:W-:Y:S02]  /*4250*/  ISETP.LT.AND P5, PT, R21, UR11, !P0 ;  /* 0x0000000b15007c0c */ /* 0x000fe4000c7a1270 */
[----:B------:R-:W-:Y:S02]  /*4260*/  LEA.HI.X.SX32 R21, R26, R3, 0x1, P6 ;  /* 0x000000031a157211 */ /* 0x000fe400030f0eff */
[----:B------:R-:W-:Y:S02]  /*4270*/  LEA R22, P6, R10, R0, 0x1 ;  /* 0x000000000a167211 */ /* 0x000fe400078c08ff */
[----:B0-----:R-:W-:-:S02]  /*4280*/  PRMT R9, R11, 0x7632, R9 ;  /* 0x000076320b097816 */ /* 0x001fc40000000009 */
[----:B------:R-:W-:Y:S02]  /*4290*/  LOP3.LUT R8, R2, 0x18, RZ, 0xfc, !PT ;  /* 0x0000001802087812 */ /* 0x000fe400078efcff */
[----:B------:R-:W-:Y:S01]  /*42a0*/  LEA.HI.X.SX32 R23, R10, R3, 0x1, P6 ;  /* 0x000000030a177211 */ /* 0x000fe200030f0eff */
[----:B------:R0:W-:Y:S01]  /*42b0*/  @P4 STG.E.U16 desc[UR26][R20.64], R9 ;  /* 0x0000000914004986 */ /* 0x0001e2000c10151a */
[----:B------:R-:W-:Y:S01]  /*42c0*/  ISETP.LT.AND P4, PT, R8, UR11, !P0 ;  /* 0x0000000b08007c0c */ /* 0x000fe2000c781270 */
[----:B-1----:R-:W-:Y:S01]  /*42d0*/  IMAD R18, R17, 0x2, R24 ;  /* 0x0000000211127824 */ /* 0x002fe200078e0218 */
[----:B------:R-:W-:Y:S01]  /*42e0*/  LEA R8, P6, R24, R0, 0x1 ;  /* 0x0000000018087211 */ /* 0x000fe200078c08ff */
[----:B--2---:R1:W-:Y:S01]  /*42f0*/  @P3 STG.E.U16 desc[UR26][R22.64], R12 ;  /* 0x0000000c16003986 */ /* 0x0043e2000c10151a */
[----:B------:R-:W-:Y:S02]  /*4300*/  LOP3.LUT R10, R2, 0x1a, RZ, 0xfc, !PT ;  /* 0x0000001a020a7812 */ /* 0x000fe400078efcff */
[----:B------:R-:W-:-:S02]  /*4310*/  PRMT R11, R12, 0x7632, R11 ;  /* 0x000076320c0b7816 */ /* 0x000fc4000000000b */
[----:B------:R-:W-:Y:S02]  /*4320*/  ISETP.LT.AND P3, PT, R10, UR11, !P0 ;  /* 0x0000000b0a007c0c */ /* 0x000fe4000c761270 */
[----:B------:R-:W-:Y:S01]  /*4330*/  LOP3.LUT R19, R2, 0x1c, RZ, 0xfc, !PT ;  /* 0x0000001c02137812 */ /* 0x000fe200078efcff */
[C---:B0-----:R-:W-:Y:S01]  /*4340*/  IMAD R20, R17.reuse, 0x2, R18 ;  /* 0x0000000211147824 */ /* 0x041fe200078e0212 */
[----:B------:R-:W-:Y:S02]  /*4350*/  LEA.HI.X.SX32 R9, R24, R3, 0x1, P6 ;  /* 0x0000000318097211 */ /* 0x000fe400030f0eff */
[----:B------:R-:W-:Y:S01]  /*4360*/  LEA R10, P6, R18, R0, 0x1 ;  /* 0x00000000120a7211 */ /* 0x000fe200078c08ff */
[----:B-1----:R-:W-:Y:S02]  /*4370*/  IMAD R12, R17, 0x2, R20 ;  /* 0x00000002110c7824 */ /* 0x002fe400078e0214 */
[----:B------:R0:W-:Y:S01]  /*4380*/  @P2 STG.E.U16 desc[UR26][R8.64], R11 ;  /* 0x0000000b08002986 */ /* 0x0001e2000c10151a */
[----:B------:R-:W-:Y:S01]  /*4390*/  ISETP.LT.AND P2, PT, R19, UR11, !P0 ;  /* 0x0000000b13007c0c */ /* 0x000fe2000c741270 */
[----:B------:R-:W-:Y:S01]  /*43a0*/  IMAD R22, R17, 0x2, R12 ;  /* 0x0000000211167824 */ /* 0x000fe200078e020c */
[----:B------:R-:W-:-:S02]  /*43b0*/  LOP3.LUT R19, R2, 0x1e, RZ, 0xfc, !PT ;  /* 0x0000001e02137812 */ /* 0x000fc400078efcff */
[-C--:B0-----:R-:W-:Y:S02]  /*43c0*/  LEA.HI.X.SX32 R11, R18, R3.reuse, 0x1, P6 ;  /* 0x00000003120b7211 */ /* 0x081fe400030f0eff */
[CC--:B------:R-:W-:Y:S02]  /*43d0*/  LEA R18, P6, R20.reuse, R0.reuse, 0x1 ;  /* 0x0000000014127211 */ /* 0x0c0fe400078c08ff */
[----:B------:R-:W-:Y:S01]  /*43e0*/  PRMT R9, R13, 0x7632, R9 ;  /* 0x000076320d097816 */ /* 0x000fe20000000009 */
[----:B------:R0:W-:Y:S01]  /*43f0*/  @P1 STG.E.U16 desc[UR26][R10.64], R13 ;  /* 0x0000000d0a001986 */ /* 0x0001e2000c10151a */
[----:B------:R-:W-:Y:S02]  /*4400*/  ISETP.LT.AND P1, PT, R19, UR11, !P0 ;  /* 0x0000000b13007c0c */ /* 0x000fe4000c721270 */
[----:B------:R-:W-:Y:S02]  /*4410*/  LEA.HI.X.SX32 R19, R20, R3, 0x1, P6 ;  /* 0x0000000314137211 */ /* 0x000fe400030f0eff */
[----:B------:R-:W-:-:S02]  /*4420*/  LEA R20, P6, R12, R0, 0x1 ;  /* 0x000000000c147211 */ /* 0x000fc400078c08ff */
[----:B------:R-:W-:Y:S01]  /*4430*/  LOP3.LUT R8, R2, 0x20, RZ, 0xfc, !PT ;  /* 0x0000002002087812 */ /* 0x000fe200078efcff */
[----:B------:R1:W-:Y:S01]  /*4440*/  @P5 STG.E.U16 desc[UR26][R18.64], R9 ;  /* 0x0000000912005986 */ /* 0x0003e2000c10151a */
[----:B------:R-:W-:Y:S01]  /*4450*/  LEA.HI.X.SX32 R21, R12, R3, 0x1, P6 ;  /* 0x000000030c157211 */ /* 0x000fe200030f0eff */
[----:B------:R-:W-:Y:S01]  /*4460*/  IMAD R12, R17, 0x2, R22 ;  /* 0x00000002110c7824 */ /* 0x000fe200078e0216 */
[----:B------:R-:W-:Y:S02]  /*4470*/  ISETP.LT.AND P5, PT, R8, UR11, !P0 ;  /* 0x0000000b08007c0c */ /* 0x000fe4000c7a1270 */
[----:B------:R-:W-:Y:S01]  /*4480*/  LEA R8, P6, R22, R0, 0x1 ;  /* 0x0000000016087211 */ /* 0x000fe200078c08ff */
[----:B------:R2:W-:Y:S01]  /*4490*/  @P4 STG.E.U16 desc[UR26][R20.64], R14 ;  /* 0x0000000e14004986 */ /* 0x0005e2000c10151a */
[----:B0-----:R-:W-:Y:S02]  /*44a0*/  LOP3.LUT R10, R2, 0x22, RZ, 0xfc, !PT ;  /* 0x00000022020a7812 */ /* 0x001fe400078efcff */
[----:B------:R-:W-:-:S02]  /*44b0*/  PRMT R11, R14, 0x7632, R11 ;  /* 0x000076320e0b7816 */ /* 0x000fc4000000000b */
[----:B------:R-:W-:Y:S01]  /*44c0*/  ISETP.LT.AND P4, PT, R10, UR11, !P0 ;  /* 0x0000000b0a007c0c */ /* 0x000fe2000c781270 */
[C---:B-1----:R-:W-:Y:S01]  /*44d0*/  IMAD R18, R17.reuse, 0x2, R12 ;  /* 0x0000000211127824 */ /* 0x042fe200078e020c */
[----:B------:R-:W-:Y:S02]  /*44e0*/  LEA.HI.X.SX32 R9, R22, R3, 0x1, P6 ;  /* 0x0000000316097211 */ /* 0x000fe400030f0eff */
[----:B------:R-:W-:Y:S02]  /*44f0*/  LEA R10, P6, R12, R0, 0x1 ;  /* 0x000000000c0a7211 */ /* 0x000fe400078c08ff */
[----:B------:R-:W-:Y:S01]  /*4500*/  LOP3.LUT R13, R2, 0x24, RZ, 0xfc, !PT ;  /* 0x00000024020d7812 */ /* 0x000fe200078efcff */
[----:B------:R0:W-:Y:S01]  /*4510*/  @P3 STG.E.U16 desc[UR26][R8.64], R11 ;  /* 0x0000000b08003986 */ /* 0x0001e2000c10151a */
[----:B--2---:R-:W-:Y:S02]  /*4520*/  IMAD R14, R17, 0x2, R18 ;  /* 0x00000002110e7824 */ /* 0x004fe400078e0212 */
[----:B------:R-:W-:-:S02]  /*4530*/  ISETP.LT.AND P3, PT, R13, UR11, !P0 ;  /* 0x0000000b0d007c0c */ /* 0x000fc4000c761270 */
[----:B------:R-:W-:Y:S02]  /*4540*/  LOP3.LUT R13, R2, 0x26, RZ, 0xfc, !PT ;  /* 0x00000026020d7812 */ /* 0x000fe400078efcff */
[-C--:B0-----:R-:W-:Y:S01]  /*4550*/  LEA.HI.X.SX32 R11, R12, R3.reuse, 0x1, P6 ;  /* 0x000000030c0b7211 */ /* 0x081fe200030f0eff */
[----:B------:R-:W-:Y:S01]  /*4560*/  IMAD R8, R17, 0x2, R14 ;  /* 0x0000000211087824 */ /* 0x000fe200078e020e */
[----:B------:R-:W-:Y:S02]  /*4570*/  LEA R12, P6, R18, R0, 0x1 ;  /* 0x00000000120c7211 */ /* 0x000fe400078c08ff */
[----:B------:R-:W-:Y:S01]  /*4580*/  LOP3.LUT R9, R2, 0x28, RZ, 0xfc, !PT ;  /* 0x0000002802097812 */ /* 0x000fe200078efcff */
[----:B------:R0:W-:Y:S01]  /*4590*/  @P2 STG.E.U16 desc[UR26][R10.64], R15 ;  /* 0x0000000f0a002986 */ /* 0x0001e2000c10151a */
[----:B------:R-:W-:Y:S02]  /*45a0*/  ISETP.LT.AND P2, PT, R13, UR11, !P0 ;  /* 0x0000000b0d007c0c */ /* 0x000fe4000c741270 */
[----:B------:R-:W-:-:S02]  /*45b0*/  LEA.HI.X.SX32 R13, R18, R3, 0x1, P6 ;  /* 0x00000003120d7211 */ /* 0x000fc400030f0eff */
[----:B------:R-:W-:-:S04]  /*45c0*/  LEA R18, P6, R14, R0, 0x1 ;  /* 0x000000000e127211 */ /* 0x000fc800078c08ff */
[-C--:B------:R-:W-:Y:S02]  /*45d0*/  LEA.HI.X.SX32 R19, R14, R3.reuse, 0x1, P6 ;  /* 0x000000030e137211 */ /* 0x080fe400030f0eff */
[CC--:B------:R-:W-:Y:S01]  /*45e0*/  LEA R20, P6, R8.reuse, R0.reuse, 0x1 ;  /* 0x0000000008147211 */ /* 0x0c0fe200078c08ff */
[----:B0-----:R-:W-:Y:S01]  /*45f0*/  IMAD R10, R17, 0x2, R8 ;  /* 0x00000002110a7824 */ /* 0x001fe200078e0208 */
[----:B------:R-:W-:Y:S02]  /*4600*/  PRMT R11, R15, 0x7632, R11 ;  /* 0x000076320f0b7816 */ /* 0x000fe4000000000b */
[----:B------:R-:W-:Y:S02]  /*4610*/  LEA.HI.X.SX32 R21, R8, R3, 0x1, P6 ;  /* 0x0000000308157211 */ /* 0x000fe400030f0eff */
[----:B------:R-:W-:Y:S01]  /*4620*/  LEA R14, P6, R10, R0, 0x1 ;  /* 0x000000000a0e7211 */ /* 0x000fe200078c08ff */
[----:B------:R0:W-:Y:S01]  /*4630*/  @P1 STG.E.U16 desc[UR26][R12.64], R11 ;  /* 0x0000000b0c001986 */ /* 0x0001e2000c10151a */
[----:B------:R-:W-:-:S02]  /*4640*/  ISETP.LT.AND P1, PT, R9, UR11, !P0 ;  /* 0x0000000b09007c0c */ /* 0x000fc4000c721270 */
[----:B------:R-:W-:Y:S01]  /*4650*/  LEA.HI.X.SX32 R15, R10, R3, 0x1, P6 ;  /* 0x000000030a0f7211 */ /* 0x000fe200030f0eff */
[----:B------:R-:W-:Y:S01]  /*4660*/  IMAD R10, R17, 0x2, R10 ;  /* 0x00000002110a7824 */ /* 0x000fe200078e020a */
[----:B------:R1:W-:Y:S01]  /*4670*/  @P5 STG.E.U16 desc[UR26][R18.64], R4 ;  /* 0x0000000412005986 */ /* 0x0003e2000c10151a */
[C---:B------:R-:W-:Y:S02]  /*4680*/  LOP3.LUT R9, R2.reuse, 0x2a, RZ, 0xfc, !PT ;  /* 0x0000002a02097812 */ /* 0x040fe400078efcff */
[----:B------:R-:W-:Y:S02]  /*4690*/  LOP3.LUT R8, R2, 0x2c, RZ, 0xfc, !PT ;  /* 0x0000002c02087812 */ /* 0x000fe400078efcff */
[----:B------:R-:W-:Y:S02]  /*46a0*/  ISETP.LT.AND P5, PT, R9, UR11, !P0 ;  /* 0x0000000b09007c0c */ /* 0x000fe4000c7a1270 */
[----:B0-----:R-:W-:Y:S02]  /*46b0*/  PRMT R13, R4, 0x7632, R13 ;  /* 0x00007632040d7816 */ /* 0x001fe4000000000d */
[----:B------:R-:W-:-:S02]  /*46c0*/  LEA R12, P6, R10, R0, 0x1 ;  /* 0x000000000a0c7211 */ /* 0x000fc400078c08ff */
[----:B-1----:R-:W-:Y:S01]  /*46d0*/  LOP3.LUT R4, R2, 0x2e, RZ, 0xfc, !PT ;  /* 0x0000002e02047812 */ /* 0x002fe200078efcff */
[----:B------:R0:W-:Y:S01]  /*46e0*/  @P4 STG.E.U16 desc[UR26][R20.64], R13 ;  /* 0x0000000d14004986 */ /* 0x0001e2000c10151a */
[----:B------:R-:W-:-:S03]  /*46f0*/  ISETP.LT.AND P4, PT, R8, UR11, !P0 ;  /* 0x0000000b08007c0c */ /* 0x000fc6000c781270 */
[----:B------:R1:W-:Y:S01]  /*4700*/  @P3 STG.E.U16 desc[UR26][R14.64], R5 ;  /* 0x000000050e003986 */ /* 0x0003e2000c10151a */
[----:B------:R-:W-:Y:S01]  /*4710*/  ISETP.LT.AND P3, PT, R4, UR11, !P0 ;  /* 0x0000000b04007c0c */ /* 0x000fe2000c761270 */
[----:B------:R-:W-:Y:S01]  /*4720*/  IMAD R4, R17, 0x2, R10 ;  /* 0x0000000211047824 */ /* 0x000fe200078e020a */
[----:B0-----:R-:W-:-:S03]  /*4730*/  LEA.HI.X.SX32 R13, R10, R3, 0x1, P6 ;  /* 0x000000030a0d7211 */ /* 0x001fc600030f0eff */
[----:B------:R-:W-:Y:S01]  /*4740*/  IMAD R20, R17, 0x2, R4 ;  /* 0x0000000211147824 */ /* 0x000fe200078e0204 */
[----:B------:R0:W2:Y:S01]  /*4750*/  LDS.128 R8, [R16+UR13+0x800] ;  /* 0x0008000d10087984 */ /* 0x0000a20008000c00 */
[CC--:B------:R-:W-:Y:S02]  /*4760*/  LEA R18, P6, R4.reuse, R0.reuse, 0x1 ;  /* 0x0000000004127211 */ /* 0x0c0fe400078c08ff */
[----:B-1----:R-:W-:Y:S01]  /*4770*/  PRMT R15, R5, 0x7632, R15 ;  /* 0x00007632050f7816 */ /* 0x002fe2000000000f */
[C---:B------:R-:W-:Y:S01]  /*4780*/  IMAD R22, R17.reuse, 0x2, R20 ;  /* 0x0000000211167824 */ /* 0x040fe200078e0214 */
[----:B------:R-:W-:Y:S02]  /*4790*/  LEA.HI.X.SX32 R19, R4, R3, 0x1, P6 ;  /* 0x0000000304137211 */ /* 0x000fe400030f0eff */
[----:B------:R-:W-:Y:S01]  /*47a0*/  LOP3.LUT R5, R2, 0x32, RZ, 0xfc, !PT ;  /* 0x0000003202057812 */ /* 0x000fe200078efcff */
[----:B------:R1:W-:Y:S01]  /*47b0*/  @P2 STG.E.U16 desc[UR26][R12.64], R15 ;  /* 0x0000000f0c002986 */ /* 0x0003e2000c10151a */
[----:B------:R-:W-:Y:S01]  /*47c0*/  LEA R4, P6, R20, R0, 0x1 ;  /* 0x0000000014047211 */ /* 0x000fe200078c08ff */
[----:B0-----:R-:W-:Y:S01]  /*47d0*/  IMAD R16, R17, 0x2, R22 ;  /* 0x0000000211107824 */ /* 0x001fe200078e0216 */
[----:B------:R-:W-:Y:S01]  /*47e0*/  LOP3.LUT R21, R2, 0x30, RZ, 0xfc, !PT ;  /* 0x0000003002157812 */ /* 0x000fe200078efcff */
[----:B------:R0:W-:Y:S01]  /*47f0*/  @P1 STG.E.U16 desc[UR26][R18.64], R6 ;  /* 0x0000000612001986 */ /* 0x0001e2000c10151a */
[----:B------:R-:W-:-:S02]  /*4800*/  ISETP.LT.AND P1, PT, R5, UR11, !P0 ;  /* 0x0000000b05007c0c */ /* 0x000fc4000c721270 */
[-C--:B------:R-:W-:Y:S02]  /*4810*/  LEA.HI.X.SX32 R5, R20, R3.reuse, 0x1, P6 ;  /* 0x0000000314057211 */ /* 0x080fe400030f0eff */
[CC--:B------:R-:W-:Y:S02]  /*4820*/  LEA R14, P6, R22.reuse, R0.reuse, 0x1 ;  /* 0x00000000160e7211 */ /* 0x0c0fe400078c08ff */
[----:B------:R-:W-:Y:S02]  /*4830*/  ISETP.LT.AND P2, PT, R21, UR11, !P0 ;  /* 0x0000000b15007c0c */ /* 0x000fe4000c741270 */
[----:B-1----:R-:W-:Y:S02]  /*4840*/  LEA.HI.X.SX32 R15, R22, R3, 0x1, P6 ;  /* 0x00000003160f7211 */ /* 0x002fe400030f0eff */
[----:B------:R-:W-:Y:S02]  /*4850*/  LOP3.LUT R13, R2, 0x36, RZ, 0xfc, !PT ;  /* 0x00000036020d7812 */ /* 0x000fe400078efcff */
[----:B0-----:R-:W-:Y:S01]  /*4860*/  PRMT R19, R6, 0x7632, R19 ;  /* 0x0000763206137816 */ /* 0x001fe20000000013 */
[----:B------:R-:W-:Y:S01]  /*4870*/  IMAD R6, R17, 0x2, R16 ;  /* 0x0000000211067824 */ /* 0x000fe200078e0210 */
[----:B------:R-:W-:-:S02]  /*4880*/  LEA R12, P6, R16, R0, 0x1 ;  /* 0x00000000100c7211 */ /* 0x000fc400078c08ff */
[C---:B------:R-:W-:Y:S01]  /*4890*/  LOP3.LUT R20, R2.reuse, 0x34, RZ, 0xfc, !PT ;  /* 0x0000003402147812 */ /* 0x040fe200078efcff */
[----:B------:R0:W-:Y:S01]  /*48a0*/  @P5 STG.E.U16 desc[UR26][R4.64], R19 ;  /* 0x0000001304005986 */ /* 0x0001e2000c10151a */
[----:B------:R-:W-:Y:S02]  /*48b0*/  LOP3.LUT R21, R2, 0x3c, RZ, 0xfc, !PT ;  /* 0x0000003c02157812 */ /* 0x000fe400078efcff */
[----:B------:R-:W-:Y:S01]  /*48c0*/  ISETP.LT.AND P5, PT, R20, UR11, !P0 ;  /* 0x0000000b14007c0c */ /* 0x000fe2000c7a1270 */
[----:B------:R1:W-:Y:S01]  /*48d0*/  @P4 STG.E.U16 desc[UR26][R14.64], R7 ;  /* 0x000000070e004986 */ /* 0x0003e2000c10151a */
[----:B------:R-:W-:Y:S02]  /*48e0*/  ISETP.LT.AND P4, PT, R13, UR11, !P0 ;  /* 0x0000000b0d007c0c */ /* 0x000fe4000c781270 */
[----:B------:R-:W-:Y:S01]  /*48f0*/  LEA.HI.X.SX32 R13, R16, R3, 0x1, P6 ;  /* 0x00000003100d7211 */ /* 0x000fe200030f0eff */
[----:B------:R-:W-:Y:S01]  /*4900*/  IMAD R16, R17, 0x2, R6 ;  /* 0x0000000211107824 */ /* 0x000fe200078e0206 */
[----:B------:R-:W-:-:S02]  /*4910*/  LEA R18, P6, R6, R0, 0x1 ;  /* 0x0000000006127211 */ /* 0x000fc400078c08ff */
[----:B------:R-:W-:Y:S02]  /*4920*/  LOP3.LUT R20, R2, 0x38, RZ, 0xfc, !PT ;  /* 0x0000003802147812 */ /* 0x000fe400078efcff */
[----:B0-----:R-:W-:Y:S02]  /*4930*/  PRMT R5, R7, 0x7632, R5 ;  /* 0x0000763207057816 */ /* 0x001fe40000000005 */
[----:B------:R-:W-:Y:S01]  /*4940*/  LEA.HI.X.SX32 R19, R6, R3, 0x1, P6 ;  /* 0x0000000306137211 */ /* 0x000fe200030f0eff */
[----:B-1----:R-:W-:Y:S01]  /*4950*/  IMAD R14, R17, 0x2, R16 ;  /* 0x00000002110e7824 */ /* 0x002fe200078e0210 */
[----:B------:R-:W-:Y:S01]  /*4960*/  LEA R4, P6, R16, R0, 0x1 ;  /* 0x0000000010047211 */ /* 0x000fe200078c08ff */
[----:B------:R0:W-:Y:S01]  /*4970*/  @P3 STG.E.U16 desc[UR26][R12.64], R5 ;  /* 0x000000050c003986 */ /* 0x0001e2000c10151a */
[----:B------:R-:W-:Y:S02]  /*4980*/  LOP3.LUT R6, R2, 0x3a, RZ, 0xfc, !PT ;  /* 0x0000003a02067812 */ /* 0x000fe400078efcff */
[----:B--2---:R-:W-:Y:S01]  /*4990*/  PRMT R7, R8, 0x7632, R7 ;  /* 0x0000763208077816 */ /* 0x004fe20000000007 */
[----:B------:R1:W-:Y:S01]  /*49a0*/  @P2 STG.E.U16 desc[UR26][R18.64], R8 ;  /* 0x0000000812002986 */ /* 0x0003e2000c10151a */
[----:B------:R-:W-:-:S02]  /*49b0*/  ISETP.LT.AND P3, PT, R20, UR11, !P0 ;  /* 0x0000000b14007c0c */ /* 0x000fc4000c761270 */
[----:B------:R-:W-:Y:S02]  /*49c0*/  ISETP.LT.AND P2, PT, R6, UR11, !P0 ;  /* 0x0000000b06007c0c */ /* 0x000fe4000c741270 */
[----:B0-----:R-:W-:Y:S01]  /*49d0*/  LEA.HI.X.SX32 R5, R16, R3, 0x1, P6 ;  /* 0x0000000310057211 */ /* 0x001fe200030f0eff */
[----:B------:R-:W-:Y:S01]  /*49e0*/  IMAD R16, R17, 0x2, R14 ;  /* 0x0000000211107824 */ /* 0x000fe200078e020e */
[----:B------:R-:W-:-:S03]  /*49f0*/  LEA R6, P6, R14, R0, 0x1 ;  /* 0x000000000e067211 */ /* 0x000fc600078c08ff */
[C---:B------:R-:W-:Y:S01]  /*4a00*/  IMAD R20, R17.reuse, 0x2, R16 ;  /* 0x0000000211147824 */ /* 0x040fe200078e0210 */
[----:B------:R0:W-:Y:S01]  /*4a10*/  @P1 STG.E.U16 desc[UR26][R4.64], R7 ;  /* 0x0000000704001986 */ /* 0x0001e2000c10151a */
[CC--:B------:R-:W-:Y:S02]  /*4a20*/  LEA R12, P1, R16.reuse, R0.reuse, 0x1 ;  /* 0x00000000100c7211 */ /* 0x0c0fe400078208ff */
[C---:B------:R-:W-:Y:S02]  /*4a30*/  IMAD R22, R17.reuse, 0x2, R20 ;  /* 0x0000000211167824 */ /* 0x040fe400078e0214 */
[-C--:B------:R-:W-:Y:S02]  /*4a40*/  LEA.HI.X.SX32 R13, R16, R3.reuse, 0x1, P1 ;  /* 0x00000003100d7211 */ /* 0x080fe400008f0eff */
[C---:B-1----:R-:W-:Y:S01]  /*4a50*/  IMAD R8, R17.reuse, 0x2, R22 ;  /* 0x0000000211087824 */ /* 0x042fe200078e0216 */
[-C--:B------:R-:W-:Y:S02]  /*4a60*/  LEA R16, P1, R22, R0.reuse, 0x1 ;  /* 0x0000000016107211 */ /* 0x080fe400078208ff */
[----:B0-----:R-:W-:Y:S01]  /*4a70*/  LEA.HI.X.SX32 R7, R14, R3, 0x1, P6 ;  /* 0x000000030e077211 */ /* 0x001fe200030f0eff */
[----:B------:R-:W-:Y:S01]  /*4a80*/  IMAD R4, R17, 0x2, R8 ;  /* 0x0000000211047824 */ /* 0x000fe200078e0208 */
[----:B------:R-:W-:-:S02]  /*4a90*/  LEA R14, P6, R20, R0, 0x1 ;  /* 0x00000000140e7211 */ /* 0x000fc400078c08ff */
[----:B------:R-:W-:Y:S01]  /*4aa0*/  LOP3.LUT R5, R2, 0x3e, RZ, 0xfc, !PT ;  /* 0x0000003e02057812 */ /* 0x000fe200078efcff */
[----:B------:R0:W-:Y:S01]  /*4ab0*/  @P5 STG.E.U16 desc[UR26][R6.64], R9 ;  /* 0x0000000906005986 */ /* 0x0001e2000c10151a */
[-C--:B------:R-:W-:Y:S02]  /*4ac0*/  LEA.HI.X.SX32 R15, R20, R3.reuse, 0x1, P6 ;  /* 0x00000003140f7211 */ /* 0x080fe400030f0eff */
[----:B------:R-:W-:Y:S02]  /*4ad0*/  LEA R18, P6, R8, R0, 0x1 ;  /* 0x0000000008127211 */ /* 0x000fe400078c08ff */
[----:B------:R-:W-:Y:S02]  /*4ae0*/  LEA.HI.X.SX32 R17, R22, R3, 0x1, P1 ;  /* 0x0000000316117211 */ /* 0x000fe400008f0eff */
[----:B------:R-:W-:Y:S02]  /*4af0*/  ISETP.LT.AND P1, PT, R21, UR11, !P0 ;  /* 0x0000000b15007c0c */ /* 0x000fe4000c721270 */
[----:B------:R-:W-:-:S02]  /*4b00*/  ISETP.LT.AND P0, PT, R5, UR11, !P0 ;  /* 0x0000000b05007c0c */ /* 0x000fc4000c701270 */
[-C--:B------:R-:W-:Y:S02]  /*4b10*/  LEA.HI.X.SX32 R19, R8, R3.reuse, 0x1, P6 ;  /* 0x0000000308137211 */ /* 0x080fe400030f0eff */
[----:B------:R-:W-:Y:S02]  /*4b20*/  LEA R2, P6, R4, R0, 0x1 ;  /* 0x0000000004027211 */ /* 0x000fe400078c08ff */
[----:B------:R-:W-:Y:S02]  /*4b30*/  PRMT R0, R9, 0x7632, R0 ;  /* 0x0000763209007816 */ /* 0x000fe40000000000 */
[----:B------:R-:W-:Y:S02]  /*4b40*/  PRMT R8, R10, 0x7632, R8 ;  /* 0x000076320a087816 */ /* 0x000fe40000000008 */
[----:B------:R-:W-:Y:S01]  /*4b50*/  LEA.HI.X.SX32 R3, R4, R3, 0x1, P6 ;  /* 0x0000000304037211 */ /* 0x000fe200030f0eff */
[----:B------:R0:W-:Y:S01]  /*4b60*/  @P4 STG.E.U16 desc[UR26][R12.64], R0 ;  /* 0x000000000c004986 */ /* 0x0001e2000c10151a */
[----:B------:R-:W-:-:S03]  /*4b70*/  PRMT R4, R11, 0x7632, R4 ;  /* 0x000076320b047816 */ /* 0x000fc60000000004 */
[----:B------:R0:W-:Y:S04]  /*4b80*/  @P3 STG.E.U16 desc[UR26][R14.64], R10 ;  /* 0x0000000a0e003986 */ /* 0x0001e8000c10151a */
[----:B------:R0:W-:Y:S04]  /*4b90*/  @P2 STG.E.U16 desc[UR26][R16.64], R8 ;  /* 0x0000000810002986 */ /* 0x0001e8000c10151a */
[----:B------:R0:W-:Y:S04]  /*4ba0*/  @P1 STG.E.U16 desc[UR26][R18.64], R11 ;  /* 0x0000000b12001986 */ /* 0x0001e8000c10151a */
[----:B------:R0:W-:Y:S01]  /*4bb0*/  @P0 STG.E.U16 desc[UR26][R2.64], R4 ;  /* 0x0000000402000986 */ /* 0x0001e2000c10151a */
[----:B------:R-:W-:Y:S06]  /*4bc0*/  BAR.SYNC.DEFER_BLOCKING 0x0 ;  /* 0x0000000000007b1d */ /* 0x000fec0000010000 */
[----:B------:R-:W-:Y:S05]  /*4bd0*/  BRA.U UP0, `(.L_x_13) ;  /* 0x0000000100a07547 */ /* 0x000fea000b800000 */
[----:B------:R-:W1:Y:S01]  /*4be0*/  S2UR UR6, SR_CgaCtaId ;  /* 0x00000000000679c3 */ /* 0x000e620000008800 */
[----:B------:R-:W-:Y:S01]  /*4bf0*/  NOP ;  /* 0x0000000000007918 */ /* 0x000fe20000000000 */
[----:B------:R-:W-:Y:S01]  /*4c00*/  UMOV UR4, 0x50 ;  /* 0x0000005000047882 */ /* 0x000fe20000000000 */
[----:B0-----:R-:W-:Y:S02]  /*4c10*/  IMAD.U32 R0, RZ, RZ, UR12 ;  /* 0x0000000cff007e24 */ /* 0x001fe4000f8e00ff */
[----:B------:R-:W-:Y:S02]  /*4c20*/  IMAD.MOV.U32 R3, RZ, RZ, 0x3 ;  /* 0x00000003ff037424 */ /* 0x000fe400078e00ff */
[----:B------:R-:W-:Y:S01]  /*4c30*/  IMAD.MOV.U32 R7, RZ, RZ, 0x1 ;  /* 0x00000001ff077424 */ /* 0x000fe200078e00ff */
[----:B------:R-:W-:-:S04]  /*4c40*/  LOP3.LUT R0, R0, 0xffff, RZ, 0xc0, !PT ;  /* 0x0000ffff00007812 */ /* 0x000fc800078ec0ff */
[----:B------:R-:W-:-:S05]  /*4c50*/  SHF.R.U32.HI R0, RZ, 0x5, R0 ;  /* 0x00000005ff007819 */ /* 0x000fca0000011600 */
[----:B------:R-:W-:Y:S01]  /*4c60*/  VIADD R2, R0, 0x10 ;  /* 0x0000001000027836 */ /* 0x000fe20000000000 */
[----:B------:R-:W-:Y:S01]  /*4c70*/  SHF.L.U32 R0, R3, R0, RZ ;  /* 0x0000000003007219 */ /* 0x000fe200000006ff */
[----:B-1----:R-:W-:-:S03]  /*4c80*/  ULEA UR6, UR6, UR4, 0x18 ;  /* 0x0000000406067291 */ /* 0x002fc6000f8ec0ff */
[----:B------:R-:W-:-:S04]  /*4c90*/  SHF.L.U32 R3, R7, R2, RZ ;  /* 0x0000000207037219 */ /* 0x000fc800000006ff */
[----:B------:R-:W-:Y:S02]  /*4ca0*/  LOP3.LUT R0, R3, R0, RZ, 0xfc, !PT ;  /* 0x0000000003007212 */ /* 0x000fe400078efcff */
[----:B------:R-:W0:Y:S02]  /*4cb0*/  LDS R5, [UR6] ;  /* 0x00000006ff057984 */ /* 0x000e240008000800 */
[C---:B------:R-:W-:Y:S02]  /*4cc0*/  LOP3.LUT R2, R0.reuse, 0xffff, RZ, 0xc0, !PT ;  /* 0x0000ffff00027812 */ /* 0x040fe400078ec0ff */
[----:B0-----:R-:W-:-:S04]  /*4cd0*/  LOP3.LUT R3, R0, 0xffff, R5, 0x80, !PT ;  /* 0x0000ffff00037812 */ /* 0x001fc800078e8005 */
[----:B------:R-:W-:-:S13]  /*4ce0*/  ISETP.NE.AND P0, PT, R3, R2, PT ;  /* 0x000000020300720c */ /* 0x000fda0003f05270 */
[----:B------:R-:W-:Y:S05]  /*4cf0*/  @P0 BRA `(.L_x_14) ;  /* 0x0000000000500947 */ /* 0x000fea0003800000 */
[----:B------:R-:W-:Y:S02]  /*4d00*/  SHF.R.U32.HI R5, RZ, 0x10, R5 ;  /* 0x00000010ff057819 */ /* 0x000fe40000011605 */
[----:B------:R-:W-:-:S04]  /*4d10*/  SHF.R.U32.HI R2, RZ, 0x10, R0 ;  /* 0x00000010ff027819 */ /* 0x000fc80000011600 */
[----:B------:R-:W-:-:S04]  /*4d20*/  LOP3.LUT R5, R5, R2, RZ, 0xc0, !PT ;  /* 0x0000000205057212 */ /* 0x000fc800078ec0ff */
[----:B------:R-:W-:-:S13]  /*4d30*/  ISETP.NE.AND P0, PT, R5, R2, PT ;  /* 0x000000020500720c */ /* 0x000fda0003f05270 */
[----:B------:R-:W-:Y:S05]  /*4d40*/  @P0 BRA `(.L_x_15) ;  /* 0x0000000000300947 */ /* 0x000fea0003800000 */
[----:B------:R-:W-:Y:S01]  /*4d50*/  R2UR UR4, R0 ;  /* 0x00000000000472ca */ /* 0x000fe200000e0000 */
[----:B------:R-:W-:Y:S01]  /*4d60*/  VOTEU.ANY UR5, UPT, PT ;  /* 0x0000000000057886 */ /* 0x000fe200038e0100 */
[----:B------:R-:W0:Y:S01]  /*4d70*/  S2R R0, SR_LANEID ;  /* 0x0000000000007919 */ /* 0x000e220000000000 */
[----:B------:R-:W-:-:S10]  /*4d80*/  UFLO.U32 UR5, UR5 ;  /* 0x00000005000572bd */ /* 0x000fd400080e0000 */
[----:B------:R-:W-:-:S06]  /*4d90*/  ULOP3.LUT UR4, URZ, UR4, URZ, 0x33, !UPT ;  /* 0x00000004ff047292 */ /* 0x000fcc000f8e33ff */
[----:B------:R-:W-:-:S04]  /*4da0*/  IMAD.U32 R2, RZ, RZ, UR4 ;  /* 0x00000004ff027e24 */ /* 0x000fc8000f8e00ff */
[----:B------:R-:W1:Y:S02]  /*4db0*/  REDUX UR7, R2 ;  /* 0x00000000020773c4 */ /* 0x000e640000000000 */
[----:B------:R2:W-:Y:S01]  /*4dc0*/  UTCATOMSWS.AND URZ, UR4 ;  /* 0x0000000400ff79e3 */ /* 0x0005e20008000000 */
[----:B0-----:R-:W-:Y:S01]  /*4dd0*/  ISETP.EQ.U32.AND P0, PT, R0, UR5, PT ;  /* 0x0000000500007c0c */ /* 0x001fe2000bf02070 */
[----:B-1----:R-:W-:-:S12]  /*4de0*/  IMAD.U32 R0, RZ, RZ, UR7 ;  /* 0x00000007ff007e24 */ /* 0x002fd8000f8e00ff */
[----:B------:R2:W-:Y:S01]  /*4df0*/  @P0 ATOMS.AND RZ, [UR6], R0 ;  /* 0x00000000ffff098c */ /* 0x0005e2000a800006 */
[----:B------:R-:W-:Y:S05]  /*4e00*/  BRA `(.L_x_13) ;  /* 0x0000000000147947 */ /* 0x000fea0003800000 */
.L_x_15:
[----:B------:R-:W-:-:S07]  /*4e10*/  MOV R2, 0x4e30 ;  /* 0x00004e3000027802 */ /* 0x000fce0000000f00 */
[----:B------:R-:W-:Y:S05]  /*4e20*/  CALL.REL.NOINC `($__internal_0_$__cuda_sm10x_tcgen05_guardrail_trap_col_being_dealloced_not_returned_by_alloc) ;  /* 0x00000000002c7944 */ /* 0x000fea0003c00000 */
[----:B------:R-:W-:Y:S05]  /*4e30*/  BRA `(.L_x_13) ;  /* 0x0000000000087947 */ /* 0x000fea0003800000 */
.L_x_14:
[----:B------:R-:W-:-:S07]  /*4e40*/  MOV R2, 0x4e60 ;  /* 0x00004e6000027802 */ /* 0x000fce0000000f00 */
[----:B------:R-:W-:Y:S05]  /*4e50*/  CALL.REL.NOINC `($__internal_2_$__cuda_sm10x_tcgen05_guardrail_trap_unallocated_columns_being_dealloced) ;  /* 0x0000000000387944 */ /* 0x000fea0003c00000 */
.L_x_13:
[----:B------:R-:W-:Y:S01]  /*4e60*/  NOP ;  /* 0x0000000000007918 */ /* 0x000fe20000000000 */
[----:B--2---:R-:W-:Y:S05]  /*4e70*/  EXIT ;  /* 0x000000000000794d */ /* 0x004fea0003800000 */
.L_x_8:
[----:B------:R-:W0:Y:S02]  /*4e80*/  SYNCS.PHASECHK.TRANS64.TRYWAIT P6, [UR15], R78 ;  /* 0x0000004eff0075a7 */ /* 0x000e2400080c110f */
[----:B0-----:R-:W-:Y:S05]  /*4e90*/  @!P6 BRA `(.L_x_8) ;  /* 0xfffffffc00f8e947 */ /* 0x001fea000383ffff */
[----:B------:R-:W-:Y:S05]  /*4ea0*/  BRA `(.L_x_16) ;  /* 0xffffffe000807947 */ /* 0x000fea000383ffff */
.L_x_12:
[----:B------:R-:W2:Y:S02]  /*4eb0*/  SYNCS.PHASECHK.TRANS64.TRYWAIT P0, [UR15], R4 ;  /* 0x00000004ff0075a7 */ /* 0x000ea4000800110f */
[----:B--2---:R-:W-:Y:S05]  /*4ec0*/  @!P0 BRA `(.L_x_12) ;  /* 0xfffffffc00f88947 */ /* 0x004fea000383ffff */
[----:B------:R-:W-:Y:S05]  /*4ed0*/  BRA `(.L_x_11) ;  /* 0xffffffec00287947 */ /* 0x000fea000383ffff */
        .weak           $__internal_0_$__cuda_sm10x_tcgen05_guardrail_trap_col_being_dealloced_not_returned_by_alloc
        .type           $__internal_0_$__cuda_sm10x_tcgen05_guardrail_trap_col_being_dealloced_not_returned_by_alloc,@function
        .size           $__internal_0_$__cuda_sm10x_tcgen05_guardrail_trap_col_being_dealloced_not_returned_by_alloc,($__internal_1_$__cuda_sm10x_tcgen05_guardrail_trap_phase_invalid_during_alloc - $__internal_0_$__cuda_sm10x_tcgen05_guardrail_trap_col_being_dealloced_not_returned_by_alloc)
$__internal_0_$__cuda_sm10x_tcgen05_guardrail_trap_col_being_dealloced_not_returned_by_alloc:
[----:B------:R-:W-:Y:S05]  /*4ee0*/  BPT.TRAP 0x1 ;  /* 0x000000040000795c */ /* 0x000fea0000300000 */
[----:B------:R-:W-:-:S04]  /*4ef0*/  IMAD.MOV.U32 R3, RZ, RZ, 0x0 ;  /* 0x00000000ff037424 */ /* 0x000fc800078e00ff */
[----:B------:R-:W-:Y:S05]  /*4f00*/  RET.REL.NODEC R2 `(matmul_kernel) ;  /* 0xffffffb0023c7950 */ /* 0x000fea0003c3ffff */
        .weak           $__internal_1_$__cuda_sm10x_tcgen05_guardrail_trap_phase_invalid_during_alloc
        .type           $__internal_1_$__cuda_sm10x_tcgen05_guardrail_trap_phase_invalid_during_alloc,@function
        .size           $__internal_1_$__cuda_sm10x_tcgen05_guardrail_trap_phase_invalid_during_alloc,($__internal_2_$__cuda_sm10x_tcgen05_guardrail_trap_unallocated_columns_being_dealloced - $__internal_1_$__cuda_sm10x_tcgen05_guardrail_trap_phase_invalid_during_alloc)
$__internal_1_$__cuda_sm10x_tcgen05_guardrail_trap_phase_invalid_during_alloc:
[----:B------:R-:W-:Y:S05]  /*4f10*/  BPT.TRAP 0x1 ;  /* 0x000000040000795c */ /* 0x000fea0000300000 */
[----:B------:R-:W-:-:S04]  /*4f20*/  IMAD.MOV.U32 R3, RZ, RZ, 0x0 ;  /* 0x00000000ff037424 */ /* 0x000fc800078e00ff */
[----:B------:R-:W-:Y:S05]  /*4f30*/  RET.REL.NODEC R2 `(matmul_kernel) ;  /* 0xffffffb002307950 */ /* 0x000fea0003c3ffff */
        .weak           $__internal_2_$__cuda_sm10x_tcgen05_guardrail_trap_unallocated_columns_being_dealloced
        .type           $__internal_2_$__cuda_sm10x_tcgen05_guardrail_trap_unallocated_columns_being_dealloced,@function
        .size           $__internal_2_$__cuda_sm10x_tcgen05_guardrail_trap_unallocated_columns_being_dealloced,(.L_x_20 - $__internal_2_$__cuda_sm10x_tcgen05_guardrail_trap_unallocated_columns_being_dealloced)
$__internal_2_$__cuda_sm10x_tcgen05_guardrail_trap_unallocated_columns_being_dealloced:
[----:B------:R-:W-:Y:S05]  /*4f40*/  BPT.TRAP 0x1 ;  /* 0x000000040000795c */ /* 0x000fea0000300000 */
[----:B------:R-:W-:-:S04]  /*4f50*/  IMAD.MOV.U32 R3, RZ, RZ, 0x0 ;  /* 0x00000000ff037424 */ /* 0x000fc800078e00ff */
[----:B------:R-:W-:Y:S05]  /*4f60*/  RET.REL.NODEC R2 `(matmul_kernel) ;  /* 0xffffffb002247950 */ /* 0x000fea0003c3ffff */
.L_x_17:
[----:B------:R-:W-:-:S00]  /*4f70*/  BRA `(.L_x_17) ;  /* 0xfffffffc00fc7947 */ /* 0x000fc0000383ffff */
[----:B------:R-:W-:-:S00]  /*4f80*/  NOP ;  /* 0x0000000000007918 */ /* 0x000fc00000000000 */
[----:B------:R-:W-:-:S00]  /*4f90*/  NOP ;  /* 0x0000000000007918 */ /* 0x000fc00000000000 */
[----:B------:R-:W-:-:S00]  /*4fa0*/  NOP ;  /* 0x0000000000007918 */ /* 0x000fc00000000000 */
[----:B------:R-:W-:-:S00]  /*4fb0*/  NOP ;  /* 0x0000000000007918 */ /* 0x000fc00000000000 */
[----:B------:R-:W-:-:S00]  /*4fc0*/  NOP ;  /* 0x0000000000007918 */ /* 0x000fc00000000000 */
[----:B------:R-:W-:-:S00]  /*4fd0*/  NOP ;  /* 0x0000000000007918 */ /* 0x000fc00000000000 */
[----:B------:R-:W-:-:S00]  /*4fe0*/  NOP ;  /* 0x0000000000007918 */ /* 0x000fc00000000000 */
[----:B------:R-:W-:-:S00]  /*4ff0*/  NOP ;  /* 0x0000000000007918 */ /* 0x000fc00000000000 */
.L_x_20:


//--------------------- .nv.shared.matmul_kernel  --------------------------
	.section	.nv.shared.matmul_kernel,"aw",@nobits
	.sectionflags	@""
	.align	16
	.zero		1024


//--------------------- .nv.shared.reserved.0     --------------------------
	.section	.nv.shared.reserved.0,"aw",@nobits
	.align	8
	.weak		__nv_reservedSMEM_offset_0_alias
	.size		__nv_reservedSMEM_offset_0_alias, 0, 64
	.other		__nv_reservedSMEM_offset_0_alias,@"STO_CUDA_RESERVED_SHARED STV_DEFAULT"
__nv_reservedSMEM_offset_0_alias:
	.zero		0
.nv.shared.reserved.0:
	.zero		64
	.weak		__nv_reservedSMEM_allocation_phase
	.type		__nv_reservedSMEM_allocation_phase,@object
	.size		__nv_reservedSMEM_allocation_phase,(.L_0 - __nv_reservedSMEM_allocation_phase)
__nv_reservedSMEM_allocation_phase:
	.zero		1
.L_0:
	.zero		7
	.weak		__nv_reservedSMEM_devtool_atexit_pc
	.type		__nv_reservedSMEM_devtool_atexit_pc,@object
	.size		__nv_reservedSMEM_devtool_atexit_pc,(__nv_reservedSMEM_allocation_mask - __nv_reservedSMEM_devtool_atexit_pc)
__nv_reservedSMEM_devtool_atexit_pc:
	.zero		8
	.weak		__nv_reservedSMEM_allocation_mask
	.type		__nv_reservedSMEM_allocation_mask,@object
	.size		__nv_reservedSMEM_allocation_mask,(.L_2 - __nv_reservedSMEM_allocation_mask)
__nv_reservedSMEM_allocation_mask:
	.zero		4
.L_2:


//--------------------- .nv.constant0.matmul_kernel --------------------------
	.section	.nv.constant0.matmul_kernel,"a",@progbits
	.sectionflags	@""
	.align	4
.nv.constant0.matmul_kernel:
	.zero		976


//--------------------- SYMBOLS --------------------------

	.type		.nv.reservedSmem.offset0,@object
	.size		.nv.reservedSmem.offset0,0x4
	.type		.nv.reservedSmem.cap,@object
	.size		.nv.reservedSmem.cap,0x4
